//
// Generated by NVIDIA NVVM Compiler
//
// Compiler Build ID: CL-36424714
// Cuda compilation tools, release 13.0, V13.0.88
// Based on NVVM 20.0.0
//

.version 9.0
.target sm_100
.address_size 64

	// .globl	_Z13vector_add_S1PfS_S_

.visible .entry _Z13vector_add_S1PfS_S_(
	.param .u64 .ptr .align 1 _Z13vector_add_S1PfS_S__param_0,
	.param .u64 .ptr .align 1 _Z13vector_add_S1PfS_S__param_1,
	.param .u64 .ptr .align 1 _Z13vector_add_S1PfS_S__param_2
)
{
	.reg .pred 	%p<18>;
	.reg .b32 	%r<15>;
	.reg .b32 	%f<49>;
	.reg .b64 	%rd<11>;

	ld.param.u64 	%rd4, [_Z13vector_add_S1PfS_S__param_0];
	ld.param.u64 	%rd5, [_Z13vector_add_S1PfS_S__param_1];
	ld.param.u64 	%rd6, [_Z13vector_add_S1PfS_S__param_2];
	cvta.to.global.u64 	%rd7, %rd6;
	cvta.to.global.u64 	%rd8, %rd5;
	cvta.to.global.u64 	%rd9, %rd4;
	mov.u32 	%r6, %ntid.x;
	mov.u32 	%r7, %ctaid.x;
	mov.u32 	%r8, %tid.x;
	mad.lo.s32 	%r9, %r6, %r7, %r8;
	shr.s32 	%r10, %r9, 31;
	shr.u32 	%r11, %r10, 27;
	add.s32 	%r12, %r9, %r11;
	shr.s32 	%r13, %r12, 5;
	and.b32  	%r1, %r13, 3;
	and.b32  	%r2, %r13, -2147483645;
	mul.wide.s32 	%rd10, %r9, 4;
	add.s64 	%rd1, %rd9, %rd10;
	add.s64 	%rd2, %rd8, %rd10;
	add.s64 	%rd3, %rd7, %rd10;
	mov.b32 	%r14, 0;
$L__BB0_1:
	setp.ne.s32 	%p1, %r1, 0;
	@%p1 bra 	$L__BB0_3;
	ld.global.f32 	%f10, [%rd1];
	ld.global.f32 	%f11, [%rd2];
	add.f32 	%f12, %f10, %f11;
	st.global.f32 	[%rd3], %f12;
	bra.uni 	$L__BB0_9;
$L__BB0_3:
	setp.eq.s32 	%p2, %r2, 3;
	@%p2 bra 	$L__BB0_8;
	setp.eq.s32 	%p3, %r2, 2;
	@%p3 bra 	$L__BB0_7;
	setp.ne.s32 	%p4, %r2, 1;
	@%p4 bra 	$L__BB0_9;
	ld.global.f32 	%f7, [%rd1];
	ld.global.f32 	%f8, [%rd2];
	sub.f32 	%f9, %f7, %f8;
	st.global.f32 	[%rd3], %f9;
	bra.uni 	$L__BB0_9;
$L__BB0_7:
	ld.global.f32 	%f4, [%rd1];
	ld.global.f32 	%f5, [%rd2];
	mul.f32 	%f6, %f4, %f5;
	st.global.f32 	[%rd3], %f6;
	bra.uni 	$L__BB0_9;
$L__BB0_8:
	ld.global.f32 	%f1, [%rd1];
	ld.global.f32 	%f2, [%rd2];
	div.rn.f32 	%f3, %f1, %f2;
	st.global.f32 	[%rd3], %f3;
$L__BB0_9:
	setp.eq.s32 	%p5, %r1, 0;
	@%p5 bra 	$L__BB0_16;
	setp.eq.s32 	%p6, %r2, 1;
	@%p6 bra 	$L__BB0_15;
	setp.eq.s32 	%p7, %r2, 2;
	@%p7 bra 	$L__BB0_14;
	setp.ne.s32 	%p8, %r2, 3;
	@%p8 bra 	$L__BB0_17;
	ld.global.f32 	%f13, [%rd1];
	ld.global.f32 	%f14, [%rd2];
	div.rn.f32 	%f15, %f13, %f14;
	st.global.f32 	[%rd3], %f15;
	bra.uni 	$L__BB0_17;
$L__BB0_14:
	ld.global.f32 	%f16, [%rd1];
	ld.global.f32 	%f17, [%rd2];
	mul.f32 	%f18, %f16, %f17;
	st.global.f32 	[%rd3], %f18;
	bra.uni 	$L__BB0_17;
$L__BB0_15:
	ld.global.f32 	%f19, [%rd1];
	ld.global.f32 	%f20, [%rd2];
	sub.f32 	%f21, %f19, %f20;
	st.global.f32 	[%rd3], %f21;
	bra.uni 	$L__BB0_17;
$L__BB0_16:
	ld.global.f32 	%f22, [%rd1];
	ld.global.f32 	%f23, [%rd2];
	add.f32 	%f24, %f22, %f23;
	st.global.f32 	[%rd3], %f24;
$L__BB0_17:
	setp.eq.s32 	%p9, %r1, 0;
	@%p9 bra 	$L__BB0_24;
	setp.eq.s32 	%p10, %r2, 1;
	@%p10 bra 	$L__BB0_23;
	setp.eq.s32 	%p11, %r2, 2;
	@%p11 bra 	$L__BB0_22;
	setp.ne.s32 	%p12, %r2, 3;
	@%p12 bra 	$L__BB0_25;
	ld.global.f32 	%f25, [%rd1];
	ld.global.f32 	%f26, [%rd2];
	div.rn.f32 	%f27, %f25, %f26;
	st.global.f32 	[%rd3], %f27;
	bra.uni 	$L__BB0_25;
$L__BB0_22:
	ld.global.f32 	%f28, [%rd1];
	ld.global.f32 	%f29, [%rd2];
	mul.f32 	%f30, %f28, %f29;
	st.global.f32 	[%rd3], %f30;
	bra.uni 	$L__BB0_25;
$L__BB0_23:
	ld.global.f32 	%f31, [%rd1];
	ld.global.f32 	%f32, [%rd2];
	sub.f32 	%f33, %f31, %f32;
	st.global.f32 	[%rd3], %f33;
	bra.uni 	$L__BB0_25;
$L__BB0_24:
	ld.global.f32 	%f34, [%rd1];
	ld.global.f32 	%f35, [%rd2];
	add.f32 	%f36, %f34, %f35;
	st.global.f32 	[%rd3], %f36;
$L__BB0_25:
	setp.eq.s32 	%p13, %r1, 0;
	@%p13 bra 	$L__BB0_32;
	setp.eq.s32 	%p14, %r2, 1;
	@%p14 bra 	$L__BB0_31;
	setp.eq.s32 	%p15, %r2, 2;
	@%p15 bra 	$L__BB0_30;
	setp.ne.s32 	%p16, %r2, 3;
	@%p16 bra 	$L__BB0_33;
	ld.global.f32 	%f37, [%rd1];
	ld.global.f32 	%f38, [%rd2];
	div.rn.f32 	%f39, %f37, %f38;
	st.global.f32 	[%rd3], %f39;
	bra.uni 	$L__BB0_33;
$L__BB0_30:
	ld.global.f32 	%f40, [%rd1];
	ld.global.f32 	%f41, [%rd2];
	mul.f32 	%f42, %f40, %f41;
	st.global.f32 	[%rd3], %f42;
	bra.uni 	$L__BB0_33;
$L__BB0_31:
	ld.global.f32 	%f43, [%rd1];
	ld.global.f32 	%f44, [%rd2];
	sub.f32 	%f45, %f43, %f44;
	st.global.f32 	[%rd3], %f45;
	bra.uni 	$L__BB0_33;
$L__BB0_32:
	ld.global.f32 	%f46, [%rd1];
	ld.global.f32 	%f47, [%rd2];
	add.f32 	%f48, %f46, %f47;
	st.global.f32 	[%rd3], %f48;
$L__BB0_33:
	add.s32 	%r14, %r14, 4;
	setp.ne.s32 	%p17, %r14, 1000000;
	@%p17 bra 	$L__BB0_1;
	ret;

}
	// .globl	_Z13vector_add_S2PfS_S_
.visible .entry _Z13vector_add_S2PfS_S_(
	.param .u64 .ptr .align 1 _Z13vector_add_S2PfS_S__param_0,
	.param .u64 .ptr .align 1 _Z13vector_add_S2PfS_S__param_1,
	.param .u64 .ptr .align 1 _Z13vector_add_S2PfS_S__param_2
)
{
	.reg .pred 	%p<18>;
	.reg .b32 	%r<15>;
	.reg .b32 	%f<49>;
	.reg .b64 	%rd<11>;

	ld.param.u64 	%rd4, [_Z13vector_add_S2PfS_S__param_0];
	ld.param.u64 	%rd5, [_Z13vector_add_S2PfS_S__param_1];
	ld.param.u64 	%rd6, [_Z13vector_add_S2PfS_S__param_2];
	cvta.to.global.u64 	%rd7, %rd6;
	cvta.to.global.u64 	%rd8, %rd5;
	cvta.to.global.u64 	%rd9, %rd4;
	mov.u32 	%r6, %ntid.x;
	mov.u32 	%r7, %ctaid.x;
	mov.u32 	%r8, %tid.x;
	mad.lo.s32 	%r9, %r6, %r7, %r8;
	shr.s32 	%r10, %r9, 31;
	shr.u32 	%r11, %r10, 27;
	add.s32 	%r12, %r9, %r11;
	shr.s32 	%r13, %r12, 5;
	and.b32  	%r1, %r13, 3;
	and.b32  	%r2, %r13, -2147483645;
	mul.wide.s32 	%rd10, %r9, 4;
	add.s64 	%rd1, %rd9, %rd10;
	add.s64 	%rd2, %rd8, %rd10;
	add.s64 	%rd3, %rd7, %rd10;
	mov.b32 	%r14, 0;
$L__BB1_1:
	setp.ne.s32 	%p1, %r1, 0;
	@%p1 bra 	$L__BB1_3;
	ld.global.f32 	%f10, [%rd1];
	ld.global.f32 	%f11, [%rd2];
	add.f32 	%f12, %f10, %f11;
	st.global.f32 	[%rd3], %f12;
	bra.uni 	$L__BB1_9;
$L__BB1_3:
	setp.eq.s32 	%p2, %r2, 3;
	@%p2 bra 	$L__BB1_8;
	setp.eq.s32 	%p3, %r2, 2;
	@%p3 bra 	$L__BB1_7;
	setp.ne.s32 	%p4, %r2, 1;
	@%p4 bra 	$L__BB1_9;
	ld.global.f32 	%f7, [%rd1];
	ld.global.f32 	%f8, [%rd2];
	sub.f32 	%f9, %f7, %f8;
	st.global.f32 	[%rd3], %f9;
	bra.uni 	$L__BB1_9;
$L__BB1_7:
	ld.global.f32 	%f4, [%rd1];
	ld.global.f32 	%f5, [%rd2];
	mul.f32 	%f6, %f4, %f5;
	st.global.f32 	[%rd3], %f6;
	bra.uni 	$L__BB1_9;
$L__BB1_8:
	ld.global.f32 	%f1, [%rd1];
	ld.global.f32 	%f2, [%rd2];
	div.rn.f32 	%f3, %f1, %f2;
	st.global.f32 	[%rd3], %f3;
$L__BB1_9:
	setp.eq.s32 	%p5, %r1, 0;
	@%p5 bra 	$L__BB1_16;
	setp.eq.s32 	%p6, %r2, 1;
	@%p6 bra 	$L__BB1_15;
	setp.eq.s32 	%p7, %r2, 2;
	@%p7 bra 	$L__BB1_14;
	setp.ne.s32 	%p8, %r2, 3;
	@%p8 bra 	$L__BB1_17;
	ld.global.f32 	%f13, [%rd1];
	ld.global.f32 	%f14, [%rd2];
	div.rn.f32 	%f15, %f13, %f14;
	st.global.f32 	[%rd3], %f15;
	bra.uni 	$L__BB1_17;
$L__BB1_14:
	ld.global.f32 	%f16, [%rd1];
	ld.global.f32 	%f17, [%rd2];
	mul.f32 	%f18, %f16, %f17;
	st.global.f32 	[%rd3], %f18;
	bra.uni 	$L__BB1_17;
$L__BB1_15:
	ld.global.f32 	%f19, [%rd1];
	ld.global.f32 	%f20, [%rd2];
	sub.f32 	%f21, %f19, %f20;
	st.global.f32 	[%rd3], %f21;
	bra.uni 	$L__BB1_17;
$L__BB1_16:
	ld.global.f32 	%f22, [%rd1];
	ld.global.f32 	%f23, [%rd2];
	add.f32 	%f24, %f22, %f23;
	st.global.f32 	[%rd3], %f24;
$L__BB1_17:
	setp.eq.s32 	%p9, %r1, 0;
	@%p9 bra 	$L__BB1_24;
	setp.eq.s32 	%p10, %r2, 1;
	@%p10 bra 	$L__BB1_23;
	setp.eq.s32 	%p11, %r2, 2;
	@%p11 bra 	$L__BB1_22;
	setp.ne.s32 	%p12, %r2, 3;
	@%p12 bra 	$L__BB1_25;
	ld.global.f32 	%f25, [%rd1];
	ld.global.f32 	%f26, [%rd2];
	div.rn.f32 	%f27, %f25, %f26;
	st.global.f32 	[%rd3], %f27;
	bra.uni 	$L__BB1_25;
$L__BB1_22:
	ld.global.f32 	%f28, [%rd1];
	ld.global.f32 	%f29, [%rd2];
	mul.f32 	%f30, %f28, %f29;
	st.global.f32 	[%rd3], %f30;
	bra.uni 	$L__BB1_25;
$L__BB1_23:
	ld.global.f32 	%f31, [%rd1];
	ld.global.f32 	%f32, [%rd2];
	sub.f32 	%f33, %f31, %f32;
	st.global.f32 	[%rd3], %f33;
	bra.uni 	$L__BB1_25;
$L__BB1_24:
	ld.global.f32 	%f34, [%rd1];
	ld.global.f32 	%f35, [%rd2];
	add.f32 	%f36, %f34, %f35;
	st.global.f32 	[%rd3], %f36;
$L__BB1_25:
	setp.eq.s32 	%p13, %r1, 0;
	@%p13 bra 	$L__BB1_32;
	setp.eq.s32 	%p14, %r2, 1;
	@%p14 bra 	$L__BB1_31;
	setp.eq.s32 	%p15, %r2, 2;
	@%p15 bra 	$L__BB1_30;
	setp.ne.s32 	%p16, %r2, 3;
	@%p16 bra 	$L__BB1_33;
	ld.global.f32 	%f37, [%rd1];
	ld.global.f32 	%f38, [%rd2];
	div.rn.f32 	%f39, %f37, %f38;
	st.global.f32 	[%rd3], %f39;
	bra.uni 	$L__BB1_33;
$L__BB1_30:
	ld.global.f32 	%f40, [%rd1];
	ld.global.f32 	%f41, [%rd2];
	mul.f32 	%f42, %f40, %f41;
	st.global.f32 	[%rd3], %f42;
	bra.uni 	$L__BB1_33;
$L__BB1_31:
	ld.global.f32 	%f43, [%rd1];
	ld.global.f32 	%f44, [%rd2];
	sub.f32 	%f45, %f43, %f44;
	st.global.f32 	[%rd3], %f45;
	bra.uni 	$L__BB1_33;
$L__BB1_32:
	ld.global.f32 	%f46, [%rd1];
	ld.global.f32 	%f47, [%rd2];
	add.f32 	%f48, %f46, %f47;
	st.global.f32 	[%rd3], %f48;
$L__BB1_33:
	add.s32 	%r14, %r14, 4;
	setp.ne.s32 	%p17, %r14, 1000000;
	@%p17 bra 	$L__BB1_1;
	ret;

}


// ===== COMPILED SASS (sm_100) =====

	.target	sm_100

	.elftype	@"ET_EXEC"


//--------------------- .note.nv.tkinfo           --------------------------
	.section	.note.nv.tkinfo,"",@"SHT_NOTE"
	.sectionflags	@"SHF_NOTE_NV_TKINFO"
	.tkinfo
        /*0018*/ 	.word	0x00000002
        /*0030*/ 	.string	""
        /*0030*/ 	.string	"ptxas"
        /*0030*/ 	.string	"Cuda compilation tools, release 13.0, V13.0.88"
        /*0030*/ 	.string	"Build cuda_13.0.r13.0/compiler.36424714_0"
        /*0030*/ 	.string	"-arch sm_100 -m 64 "



//--------------------- .note.nv.cuinfo           --------------------------
	.section	.note.nv.cuinfo,"",@"SHT_NOTE"
	.sectionflags	@"SHF_NOTE_NV_CUINFO"
        /*0018*/ 	.short	0x0002
        /*001a*/ 	.short	0x0064
        /*001c*/ 	.short	0x0082
	.zero		2


//--------------------- .nv.info                  --------------------------
	.section	.nv.info,"",@"SHT_CUDA_INFO"
	.align	4


	//----- nvinfo : EIATTR_REGCOUNT
	.align		4
        /*0000*/ 	.byte	0x04, 0x2f
        /*0002*/ 	.short	(.L_1 - .L_0)
	.align		4
.L_0:
        /*0004*/ 	.word	index@(_Z13vector_add_S1PfS_S_)
        /*0008*/ 	.word	0x00000015


	//----- nvinfo : EIATTR_FRAME_SIZE
	.align		4
.L_1:
        /*000c*/ 	.byte	0x04, 0x11
        /*000e*/ 	.short	(.L_3 - .L_2)
	.align		4
.L_2:
        /*0010*/ 	.word	index@($__internal_1_$__cuda_sm3x_div_rn_noftz_f32_slowpath)
        /*0014*/ 	.word	0x00000000


	//----- nvinfo : EIATTR_FRAME_SIZE
	.align		4
.L_3:
        /*0018*/ 	.byte	0x04, 0x11
        /*001a*/ 	.short	(.L_5 - .L_4)
	.align		4
.L_4:
        /*001c*/ 	.word	index@(_Z13vector_add_S1PfS_S_)
        /*0020*/ 	.word	0x00000000


	//----- nvinfo : EIATTR_REGCOUNT
	.align		4
.L_5:
        /*0024*/ 	.byte	0x04, 0x2f
        /*0026*/ 	.short	(.L_7 - .L_6)
	.align		4
.L_6:
        /*0028*/ 	.word	index@(_Z13vector_add_S2PfS_S_)
        /*002c*/ 	.word	0x00000015


	//----- nvinfo : EIATTR_FRAME_SIZE
	.align		4
.L_7:
        /*0030*/ 	.byte	0x04, 0x11
        /*0032*/ 	.short	(.L_9 - .L_8)
	.align		4
.L_8:
        /*0034*/ 	.word	index@($__internal_0_$__cuda_sm3x_div_rn_noftz_f32_slowpath)
        /*0038*/ 	.word	0x00000000


	//----- nvinfo : EIATTR_FRAME_SIZE
	.align		4
.L_9:
        /*003c*/ 	.byte	0x04, 0x11
        /*003e*/ 	.short	(.L_11 - .L_10)
	.align		4
.L_10:
        /*0040*/ 	.word	index@(_Z13vector_add_S2PfS_S_)
        /*0044*/ 	.word	0x00000000


	//----- nvinfo : EIATTR_MIN_STACK_SIZE
	.align		4
.L_11:
        /*0048*/ 	.byte	0x04, 0x12
        /*004a*/ 	.short	(.L_13 - .L_12)
	.align		4
.L_12:
        /*004c*/ 	.word	index@(_Z13vector_add_S2PfS_S_)
        /*0050*/ 	.word	0x00000000


	//----- nvinfo : EIATTR_MIN_STACK_SIZE
	.align		4
.L_13:
        /*0054*/ 	.byte	0x04, 0x12
        /*0056*/ 	.short	(.L_15 - .L_14)
	.align		4
.L_14:
        /*0058*/ 	.word	index@(_Z13vector_add_S1PfS_S_)
        /*005c*/ 	.word	0x00000000
.L_15:


//--------------------- .nv.compat                --------------------------
	.section	.nv.compat,"",@"SHT_CUDA_COMPAT_INFO"
	.align	4
        /*0000*/ 	.byte	0x02, 0x09, 0x00, 0x00, 0x02, 0x02, 0x01, 0x00, 0x02, 0x05, 0x05, 0x00, 0x03, 0x07, 0x01, 0x01
        /*0010*/ 	.byte	0x02, 0x03, 0x00, 0x00, 0x02, 0x06, 0x01, 0x00, 0x04, 0x0b, 0x08, 0x00, 0x01, 0x00, 0x00, 0x00
        /*0020*/ 	.byte	0x00, 0x00, 0x00, 0x00


//--------------------- .nv.info._Z13vector_add_S2PfS_S_ --------------------------
	.section	.nv.info._Z13vector_add_S2PfS_S_,"",@"SHT_CUDA_INFO"
	.sectionflags	@""
	.align	4


	//----- nvinfo : EIATTR_CUDA_API_VERSION
	.align		4
        /*0000*/ 	.byte	0x04, 0x37
        /*0002*/ 	.short	(.L_17 - .L_16)
.L_16:
        /*0004*/ 	.word	0x00000082


	//----- nvinfo : EIATTR_KPARAM_INFO
	.align		4
.L_17:
        /*0008*/ 	.byte	0x04, 0x17
        /*000a*/ 	.short	(.L_19 - .L_18)
.L_18:
        /*000c*/ 	.word	0x00000000
        /*0010*/ 	.short	0x0002
        /*0012*/ 	.short	0x0010
        /*0014*/ 	.byte	0x00, 0xf5, 0x21, 0x00


	//----- nvinfo : EIATTR_KPARAM_INFO
	.align		4
.L_19:
        /*0018*/ 	.byte	0x04, 0x17
        /*001a*/ 	.short	(.L_21 - .L_20)
.L_20:
        /*001c*/ 	.word	0x00000000
        /*0020*/ 	.short	0x0001
        /*0022*/ 	.short	0x0008
        /*0024*/ 	.byte	0x00, 0xf5, 0x21, 0x00


	//----- nvinfo : EIATTR_KPARAM_INFO
	.align		4
.L_21:
        /*0028*/ 	.byte	0x04, 0x17
        /*002a*/ 	.short	(.L_23 - .L_22)
.L_22:
        /*002c*/ 	.word	0x00000000
        /*0030*/ 	.short	0x0000
        /*0032*/ 	.short	0x0000
        /*0034*/ 	.byte	0x00, 0xf5, 0x21, 0x00


	//----- nvinfo : EIATTR_SPARSE_MMA_MASK
	.align		4
.L_23:
        /*0038*/ 	.byte	0x03, 0x50
        /*003a*/ 	.short	0x0000


	//----- nvinfo : EIATTR_MAXREG_COUNT
	.align		4
        /*003c*/ 	.byte	0x03, 0x1b
        /*003e*/ 	.short	0x00ff


	//----- nvinfo : EIATTR_MERCURY_ISA_VERSION
	.align		4
        /*0040*/ 	.byte	0x03, 0x5f
        /*0042*/ 	.short	0x0101


	//----- nvinfo : EIATTR_VRC_CTA_INIT_COUNT
	.align		4
        /*0044*/ 	.byte	0x02, 0x4a
	.zero		1
	.zero		1


	//----- nvinfo : EIATTR_EXIT_INSTR_OFFSETS
	.align		4
        /*0048*/ 	.byte	0x04, 0x1c
        /*004a*/ 	.short	(.L_25 - .L_24)


	//   ....[0]....
.L_24:
        /*004c*/ 	.word	0x00000c10


	//----- nvinfo : EIATTR_INDIRECT_BRANCH_TARGETS
	.align		4
.L_25:
        /*0050*/ 	.byte	0x04, 0x34
        /*0052*/ 	.short	(.L_27 - .L_26)


	//   ....[0]....
.L_26:
        /*0054*/ 	.word	.L_x_66@srel
        /*0058*/ 	.short	0x0
        /*005a*/ 	.short	0x0
        /*005c*/ 	.word	0x3
        /*0060*/ 	.word	.L_x_67@srel
        /*0064*/ 	.word	.L_x_68@srel
        /*0068*/ 	.word	.L_x_69@srel


	//   ....[1]....
        /*006c*/ 	.word	.L_x_70@srel
        /*0070*/ 	.short	0x0
        /*0072*/ 	.short	0x0
        /*0074*/ 	.word	0x3
        /*0078*/ 	.word	.L_x_71@srel
        /*007c*/ 	.word	.L_x_72@srel
        /*0080*/ 	.word	.L_x_73@srel


	//   ....[2]....
        /*0084*/ 	.word	.L_x_74@srel
        /*0088*/ 	.short	0x0
        /*008a*/ 	.short	0x0
        /*008c*/ 	.word	0x3
        /*0090*/ 	.word	.L_x_75@srel
        /*0094*/ 	.word	.L_x_76@srel
        /*0098*/ 	.word	.L_x_77@srel


	//   ....[3]....
        /*009c*/ 	.word	.L_x_78@srel
        /*00a0*/ 	.short	0x0
        /*00a2*/ 	.short	0x0
        /*00a4*/ 	.word	0x3
        /*00a8*/ 	.word	.L_x_79@srel
        /*00ac*/ 	.word	.L_x_80@srel
        /*00b0*/ 	.word	.L_x_81@srel


	//----- nvinfo : EIATTR_CRS_STACK_SIZE
	.align		4
.L_27:
        /*00b4*/ 	.byte	0x04, 0x1e
        /*00b6*/ 	.short	(.L_29 - .L_28)
.L_28:
        /*00b8*/ 	.word	0x00000000


	//----- nvinfo : EIATTR_CBANK_PARAM_SIZE
	.align		4
.L_29:
        /*00bc*/ 	.byte	0x03, 0x19
        /*00be*/ 	.short	0x0018


	//----- nvinfo : EIATTR_PARAM_CBANK
	.align		4
        /*00c0*/ 	.byte	0x04, 0x0a
        /*00c2*/ 	.short	(.L_31 - .L_30)
	.align		4
.L_30:
        /*00c4*/ 	.word	index@(.nv.constant0._Z13vector_add_S2PfS_S_)
        /*00c8*/ 	.short	0x0380
        /*00ca*/ 	.short	0x0018


	//----- nvinfo : EIATTR_SW_WAR
	.align		4
.L_31:
        /*00cc*/ 	.byte	0x04, 0x36
        /*00ce*/ 	.short	(.L_33 - .L_32)
.L_32:
        /*00d0*/ 	.word	0x00000008
.L_33:


//--------------------- .nv.info._Z13vector_add_S1PfS_S_ --------------------------
	.section	.nv.info._Z13vector_add_S1PfS_S_,"",@"SHT_CUDA_INFO"
	.sectionflags	@""
	.align	4


	//----- nvinfo : EIATTR_CUDA_API_VERSION
	.align		4
        /*0000*/ 	.byte	0x04, 0x37
        /*0002*/ 	.short	(.L_35 - .L_34)
.L_34:
        /*0004*/ 	.word	0x00000082


	//----- nvinfo : EIATTR_KPARAM_INFO
	.align		4
.L_35:
        /*0008*/ 	.byte	0x04, 0x17
        /*000a*/ 	.short	(.L_37 - .L_36)
.L_36:
        /*000c*/ 	.word	0x00000000
        /*0010*/ 	.short	0x0002
        /*0012*/ 	.short	0x0010
        /*0014*/ 	.byte	0x00, 0xf5, 0x21, 0x00


	//----- nvinfo : EIATTR_KPARAM_INFO
	.align		4
.L_37:
        /*0018*/ 	.byte	0x04, 0x17
        /*001a*/ 	.short	(.L_39 - .L_38)
.L_38:
        /*001c*/ 	.word	0x00000000
        /*0020*/ 	.short	0x0001
        /*0022*/ 	.short	0x0008
        /*0024*/ 	.byte	0x00, 0xf5, 0x21, 0x00


	//----- nvinfo : EIATTR_KPARAM_INFO
	.align		4
.L_39:
        /*0028*/ 	.byte	0x04, 0x17
        /*002a*/ 	.short	(.L_41 - .L_40)
.L_40:
        /*002c*/ 	.word	0x00000000
        /*0030*/ 	.short	0x0000
        /*0032*/ 	.short	0x0000
        /*0034*/ 	.byte	0x00, 0xf5, 0x21, 0x00


	//----- nvinfo : EIATTR_SPARSE_MMA_MASK
	.align		4
.L_41:
        /*0038*/ 	.byte	0x03, 0x50
        /*003a*/ 	.short	0x0000


	//----- nvinfo : EIATTR_MAXREG_COUNT
	.align		4
        /*003c*/ 	.byte	0x03, 0x1b
        /*003e*/ 	.short	0x00ff


	//----- nvinfo : EIATTR_MERCURY_ISA_VERSION
	.align		4
        /*0040*/ 	.byte	0x03, 0x5f
        /*0042*/ 	.short	0x0101


	//----- nvinfo : EIATTR_VRC_CTA_INIT_COUNT
	.align		4
        /*0044*/ 	.byte	0x02, 0x4a
	.zero		1
	.zero		1


	//----- nvinfo : EIATTR_EXIT_INSTR_OFFSETS
	.align		4
        /*0048*/ 	.byte	0x04, 0x1c
        /*004a*/ 	.short	(.L_43 - .L_42)


	//   ....[0]....
.L_42:
        /*004c*/ 	.word	0x00000c10


	//----- nvinfo : EIATTR_INDIRECT_BRANCH_TARGETS
	.align		4
.L_43:
        /*0050*/ 	.byte	0x04, 0x34
        /*0052*/ 	.short	(.L_45 - .L_44)


	//   ....[0]....
.L_44:
        /*0054*/ 	.word	.L_x_82@srel
        /*0058*/ 	.short	0x0
        /*005a*/ 	.short	0x0
        /*005c*/ 	.word	0x3
        /*0060*/ 	.word	.L_x_83@srel
        /*0064*/ 	.word	.L_x_84@srel
        /*0068*/ 	.word	.L_x_85@srel


	//   ....[1]....
        /*006c*/ 	.word	.L_x_86@srel
        /*0070*/ 	.short	0x0
        /*0072*/ 	.short	0x0
        /*0074*/ 	.word	0x3
        /*0078*/ 	.word	.L_x_87@srel
        /*007c*/ 	.word	.L_x_88@srel
        /*0080*/ 	.word	.L_x_89@srel


	//   ....[2]....
        /*0084*/ 	.word	.L_x_90@srel
        /*0088*/ 	.short	0x0
        /*008a*/ 	.short	0x0
        /*008c*/ 	.word	0x3
        /*0090*/ 	.word	.L_x_91@srel
        /*0094*/ 	.word	.L_x_92@srel
        /*0098*/ 	.word	.L_x_93@srel


	//   ....[3]....
        /*009c*/ 	.word	.L_x_94@srel
        /*00a0*/ 	.short	0x0
        /*00a2*/ 	.short	0x0
        /*00a4*/ 	.word	0x3
        /*00a8*/ 	.word	.L_x_95@srel
        /*00ac*/ 	.word	.L_x_96@srel
        /*00b0*/ 	.word	.L_x_97@srel


	//----- nvinfo : EIATTR_CRS_STACK_SIZE
	.align		4
.L_45:
        /*00b4*/ 	.byte	0x04, 0x1e
        /*00b6*/ 	.short	(.L_47 - .L_46)
.L_46:
        /*00b8*/ 	.word	0x00000000


	//----- nvinfo : EIATTR_CBANK_PARAM_SIZE
	.align		4
.L_47:
        /*00bc*/ 	.byte	0x03, 0x19
        /*00be*/ 	.short	0x0018


	//----- nvinfo : EIATTR_PARAM_CBANK
	.align		4
        /*00c0*/ 	.byte	0x04, 0x0a
        /*00c2*/ 	.short	(.L_49 - .L_48)
	.align		4
.L_48:
        /*00c4*/ 	.word	index@(.nv.constant0._Z13vector_add_S1PfS_S_)
        /*00c8*/ 	.short	0x0380
        /*00ca*/ 	.short	0x0018


	//----- nvinfo : EIATTR_SW_WAR
	.align		4
.L_49:
        /*00cc*/ 	.byte	0x04, 0x36
        /*00ce*/ 	.short	(.L_51 - .L_50)
.L_50:
        /*00d0*/ 	.word	0x00000008
.L_51:


//--------------------- .nv.callgraph             --------------------------
	.section	.nv.callgraph,"",@"SHT_CUDA_CALLGRAPH"
	.align	4
	.sectionentsize	8
	.align		4
        /*0000*/ 	.word	0x00000000
	.align		4
        /*0004*/ 	.word	0xffffffff
	.align		4
        /*0008*/ 	.word	0x00000000
	.align		4
        /*000c*/ 	.word	0xfffffffe
	.align		4
        /*0010*/ 	.word	0x00000000
	.align		4
        /*0014*/ 	.word	0xfffffffd
	.align		4
        /*0018*/ 	.word	0x00000000
	.align		4
        /*001c*/ 	.word	0xfffffffc


//--------------------- .nv.constant2._Z13vector_add_S2PfS_S_ --------------------------
	.section	.nv.constant2._Z13vector_add_S2PfS_S_,"a",@progbits
	.sectionflags	@""
	.align	4
.nv.constant2._Z13vector_add_S2PfS_S_:
        /*0000*/ 	.byte	0x90, 0x02, 0x00, 0x00, 0xe0, 0x02, 0x00, 0x00, 0x20, 0x02, 0x00, 0x00, 0x00, 0x06, 0x00, 0x00
        /*0010*/ 	.byte	0xb0, 0x05, 0x00, 0x00, 0x80, 0x04, 0x00, 0x00, 0xb0, 0x08, 0x00, 0x00, 0x60, 0x08, 0x00, 0x00
        /*0020*/ 	.byte	0x30, 0x07, 0x00, 0x00, 0x60, 0x0b, 0x00, 0x00, 0x10, 0x0b, 0x00, 0x00, 0xe0, 0x09, 0x00, 0x00


//--------------------- .nv.constant2._Z13vector_add_S1PfS_S_ --------------------------
	.section	.nv.constant2._Z13vector_add_S1PfS_S_,"a",@progbits
	.sectionflags	@""
	.align	4
.nv.constant2._Z13vector_add_S1PfS_S_:
        /*0000*/ 	.byte	0x90, 0x02, 0x00, 0x00, 0xe0, 0x02, 0x00, 0x00, 0x20, 0x02, 0x00, 0x00, 0x00, 0x06, 0x00, 0x00
        /*0010*/ 	.byte	0xb0, 0x05, 0x00, 0x00, 0x80, 0x04, 0x00, 0x00, 0xb0, 0x08, 0x00, 0x00, 0x60, 0x08, 0x00, 0x00
        /*0020*/ 	.byte	0x30, 0x07, 0x00, 0x00, 0x60, 0x0b, 0x00, 0x00, 0x10, 0x0b, 0x00, 0x00, 0xe0, 0x09, 0x00, 0x00


//--------------------- .text._Z13vector_add_S2PfS_S_ --------------------------
	.section	.text._Z13vector_add_S2PfS_S_,"ax",@progbits
	.align	128
        .global         _Z13vector_add_S2PfS_S_
        .type           _Z13vector_add_S2PfS_S_,@function
        .size           _Z13vector_add_S2PfS_S_,(.L_x_98 - _Z13vector_add_S2PfS_S_)
        .other          _Z13vector_add_S2PfS_S_,@"STO_CUDA_ENTRY STV_DEFAULT"
_Z13vector_add_S2PfS_S_:
.text._Z13vector_add_S2PfS_S_:
[----:B------:R-:W-:Y:S01]  /*0000*/  LDC R1, c[0x0][0x37c] ;  /* 0x0000df00ff017b82 */ /* 0x000fe20000000800 */
[----:B------:R-:W0:Y:S01]  /*0010*/  S2R R3, SR_CTAID.X ;  /* 0x0000000000037919 */ /* 0x000e220000002500 */
[----:B------:R-:W0:Y:S06]  /*0020*/  LDCU UR4, c[0x0][0x360] ;  /* 0x00006c00ff0477ac */ /* 0x000e2c0008000800 */
[----:B------:R-:W1:Y:S01]  /*0030*/  LDC.64 R8, c[0x0][0x380] ;  /* 0x0000e000ff087b82 */ /* 0x000e620000000a00 */
[----:B------:R-:W0:Y:S01]  /*0040*/  S2R R0, SR_TID.X ;  /* 0x0000000000007919 */ /* 0x000e220000002100 */
[----:B------:R-:W2:Y:S06]  /*0050*/  LDCU.64 UR6, c[0x0][0x358] ;  /* 0x00006b00ff0677ac */ /* 0x000eac0008000a00 */
[----:B------:R-:W3:Y:S08]  /*0060*/  LDC.64 R6, c[0x0][0x388] ;  /* 0x0000e200ff067b82 */ /* 0x000ef00000000a00 */
[----:B------:R-:W4:Y:S01]  /*0070*/  LDC.64 R4, c[0x0][0x390] ;  /* 0x0000e400ff047b82 */ /* 0x000f220000000a00 */
[----:B0-----:R-:W-:Y:S01]  /*0080*/  IMAD R3, R3, UR4, R0 ;  /* 0x0000000403037c24 */ /* 0x001fe2000f8e0200 */
[----:B------:R-:W-:-:S03]  /*0090*/  UMOV UR4, URZ ;  /* 0x000000ff00047c82 */ /* 0x000fc60008000000 */
[----:B-1----:R-:W-:Y:S01]  /*00a0*/  IMAD.WIDE R8, R3, 0x4, R8 ;  /* 0x0000000403087825 */ /* 0x002fe200078e0208 */
[----:B------:R-:W-:-:S03]  /*00b0*/  SHF.R.S32.HI R0, RZ, 0x1f, R3 ;  /* 0x0000001fff007819 */ /* 0x000fc60000011403 */
[----:B---3--:R-:W-:Y:S01]  /*00c0*/  IMAD.WIDE R6, R3, 0x4, R6 ;  /* 0x0000000403067825 */ /* 0x008fe200078e0206 */
[----:B------:R-:W-:-:S03]  /*00d0*/  LEA.HI R0, R0, R3, RZ, 0x5 ;  /* 0x0000000300007211 */ /* 0x000fc600078f28ff */
[----:B----4-:R-:W-:Y:S01]  /*00e0*/  IMAD.WIDE R4, R3, 0x4, R4 ;  /* 0x0000000403047825 */ /* 0x010fe200078e0204 */
[----:B------:R-:W-:-:S04]  /*00f0*/  SHF.R.S32.HI R0, RZ, 0x5, R0 ;  /* 0x00000005ff007819 */ /* 0x000fc80000011400 */
[C---:B------:R-:W-:Y:S02]  /*0100*/  LOP3.LUT R13, R0.reuse, 0x3, RZ, 0xc0, !PT ;  /* 0x00000003000d7812 */ /* 0x040fe400078ec0ff */
[----:B--2---:R-:W-:-:S07]  /*0110*/  LOP3.LUT R2, R0, 0x80000003, RZ, 0xc0, !PT ;  /* 0x8000000300027812 */ /* 0x004fce00078ec0ff */
.L_x_20:
[----:B------:R-:W-:Y:S01]  /*0120*/  ISETP.NE.AND P0, PT, R13, RZ, PT ;  /* 0x000000ff0d00720c */ /* 0x000fe20003f05270 */
[----:B------:R-:W-:Y:S01]  /*0130*/  UIADD3 UR4, UPT, UPT, UR4, 0x4, URZ ;  /* 0x0000000404047890 */ /* 0x000fe2000fffe0ff */
[----:B------:R-:W-:Y:S03]  /*0140*/  BSSY.RECONVERGENT B0, `(.L_x_0) ;  /* 0x000002a000007945 */ /* 0x000fe60003800200 */
[----:B------:R-:W-:-:S08]  /*0150*/  UISETP.NE.AND UP0, UPT, UR4, 0xf4240, UPT ;  /* 0x000f42400400788c */ /* 0x000fd0000bf05270 */
[----:B01234-:R-:W-:Y:S05]  /*0160*/  @P0 BRA `(.L_x_1) ;  /* 0x0000000000140947 */ /* 0x01ffea0003800000 */
[----:B------:R-:W2:Y:S04]  /*0170*/  LDG.E R0, desc[UR6][R8.64] ;  /* 0x0000000608007981 */ /* 0x000ea8000c1e1900 */
[----:B------:R-:W2:Y:S02]  /*0180*/  LDG.E R3, desc[UR6][R6.64] ;  /* 0x0000000606037981 */ /* 0x000ea4000c1e1900 */
[----:B--2---:R-:W-:-:S05]  /*0190*/  FADD R3, R0, R3 ;  /* 0x0000000300037221 */ /* 0x004fca0000000000 */
[----:B------:R0:W-:Y:S01]  /*01a0*/  STG.E desc[UR6][R4.64], R3 ;  /* 0x0000000304007986 */ /* 0x0001e2000c101906 */
[----:B------:R-:W-:Y:S05]  /*01b0*/  BRA `(.L_x_2) ;  /* 0x0000000000887947 */ /* 0x000fea0003800000 */
.L_x_1:
[----:B------:R-:W-:-:S05]  /*01c0*/  IMAD.MOV.U32 R3, RZ, RZ, -0x2 ;  /* 0xfffffffeff037424 */ /* 0x000fca00078e00ff */
[----:B------:R-:W-:-:S05]  /*01d0*/  VIADDMNMX.U32 R0, R2, R3, 0x2, PT ;  /* 0x0000000202007446 */ /* 0x000fca0003800003 */
[----:B------:R-:W-:-:S04]  /*01e0*/  IMAD.SHL.U32 R0, R0, 0x4, RZ ;  /* 0x0000000400007824 */ /* 0x000fc800078e00ff */
[----:B------:R-:W0:Y:S02]  /*01f0*/  LDC R10, c[0x2][R0] ;  /* 0x00800000000a7b82 */ /* 0x000e240000000800 */
[----:B0-----:R-:W-:-:S04]  /*0200*/  SHF.R.S32.HI R11, RZ, 0x1f, R10 ;  /* 0x0000001fff0b7819 */ /* 0x001fc8000001140a */
.L_x_66:
[----:B------:R-:W-:Y:S05]  /*0210*/  BRX R10 -0x220                                                          (*"BRANCH_TARGETS .L_x_67,.L_x_68,.L_x_69"*) ;  /* 0xfffffffc0a787949 */ /* 0x000fea000383ffff */
.L_x_69:
[----:B------:R-:W-:-:S13]  /*0220*/  ISETP.NE.AND P0, PT, R2, 0x1, PT ;  /* 0x000000010200780c */ /* 0x000fda0003f05270 */
[----:B------:R-:W-:Y:S05]  /*0230*/  @P0 BRA `(.L_x_2) ;  /* 0x0000000000680947 */ /* 0x000fea0003800000 */
[----:B------:R-:W2:Y:S04]  /*0240*/  LDG.E R0, desc[UR6][R8.64] ;  /* 0x0000000608007981 */ /* 0x000ea8000c1e1900 */
[----:B------:R-:W2:Y:S02]  /*0250*/  LDG.E R3, desc[UR6][R6.64] ;  /* 0x0000000606037981 */ /* 0x000ea4000c1e1900 */
[----:B--2---:R-:W-:-:S05]  /*0260*/  FADD R3, R0, -R3 ;  /* 0x8000000300037221 */ /* 0x004fca0000000000 */
[----:B------:R3:W-:Y:S01]  /*0270*/  STG.E desc[UR6][R4.64], R3 ;  /* 0x0000000304007986 */ /* 0x0007e2000c101906 */
[----:B------:R-:W-:Y:S05]  /*0280*/  BRA `(.L_x_2) ;  /* 0x0000000000547947 */ /* 0x000fea0003800000 */
.L_x_67:
[----:B------:R-:W2:Y:S04]  /*0290*/  LDG.E R0, desc[UR6][R8.64] ;  /* 0x0000000608007981 */ /* 0x000ea8000c1e1900 */
[----:B------:R-:W2:Y:S02]  /*02a0*/  LDG.E R3, desc[UR6][R6.64] ;  /* 0x0000000606037981 */ /* 0x000ea4000c1e1900 */
[----:B--2---:R-:W-:-:S05]  /*02b0*/  FMUL R3, R0, R3 ;  /* 0x0000000300037220 */ /* 0x004fca0000400000 */
[----:B------:R1:W-:Y:S01]  /*02c0*/  STG.E desc[UR6][R4.64], R3 ;  /* 0x0000000304007986 */ /* 0x0003e2000c101906 */
[----:B------:R-:W-:Y:S05]  /*02d0*/  BRA `(.L_x_2) ;  /* 0x0000000000407947 */ /* 0x000fea0003800000 */
.L_x_68:
[----:B------:R-:W2:Y:S04]  /*02e0*/  LDG.E R3, desc[UR6][R6.64] ;  /* 0x0000000606037981 */ /* 0x000ea8000c1e1900 */
[----:B------:R-:W3:Y:S01]  /*02f0*/  LDG.E R0, desc[UR6][R8.64] ;  /* 0x0000000608007981 */ /* 0x000ee2000c1e1900 */
[----:B------:R-:W-:Y:S01]  /*0300*/  BSSY.RECONVERGENT B1, `(.L_x_3) ;  /* 0x000000c000017945 */ /* 0x000fe20003800200 */
[----:B--2---:R-:W0:Y:S08]  /*0310*/  MUFU.RCP R10, R3 ;  /* 0x00000003000a7308 */ /* 0x004e300000001000 */
[----:B---3--:R-:W1:Y:S01]  /*0320*/  FCHK P0, R0, R3 ;  /* 0x0000000300007302 */ /* 0x008e620000000000 */
[----:B0-----:R-:W-:-:S04]  /*0330*/  FFMA R11, -R3, R10, 1 ;  /* 0x3f800000030b7423 */ /* 0x001fc8000000010a */
[----:B------:R-:W-:-:S04]  /*0340*/  FFMA R11, R10, R11, R10 ;  /* 0x0000000b0a0b7223 */ /* 0x000fc8000000000a */
[----:B------:R-:W-:-:S04]  /*0350*/  FFMA R10, R0, R11, RZ ;  /* 0x0000000b000a7223 */ /* 0x000fc800000000ff */
[----:B------:R-:W-:-:S04]  /*0360*/  FFMA R12, -R3, R10, R0 ;  /* 0x0000000a030c7223 */ /* 0x000fc80000000100 */
[----:B------:R-:W-:Y:S01]  /*0370*/  FFMA R11, R11, R12, R10 ;  /* 0x0000000c0b0b7223 */ /* 0x000fe2000000000a */
[----:B-1----:R-:W-:Y:S06]  /*0380*/  @!P0 BRA `(.L_x_4) ;  /* 0x00000000000c8947 */ /* 0x002fec0003800000 */
[----:B------:R-:W-:-:S07]  /*0390*/  MOV R10, 0x3b0 ;  /* 0x000003b0000a7802 */ /* 0x000fce0000000f00 */
[----:B------:R-:W-:Y:S05]  /*03a0*/  CALL.REL.NOINC `($__internal_0_$__cuda_sm3x_div_rn_noftz_f32_slowpath) ;  /* 0x00000008001c7944 */ /* 0x000fea0003c00000 */
[----:B------:R-:W-:-:S07]  /*03b0*/  IMAD.MOV.U32 R11, RZ, RZ, R0 ;  /* 0x000000ffff0b7224 */ /* 0x000fce00078e0000 */
.L_x_4:
[----:B------:R-:W-:Y:S05]  /*03c0*/  BSYNC.RECONVERGENT B1 ;  /* 0x0000000000017941 */ /* 0x000fea0003800200 */
.L_x_3:
[----:B------:R2:W-:Y:S02]  /*03d0*/  STG.E desc[UR6][R4.64], R11 ;  /* 0x0000000b04007986 */ /* 0x0005e4000c101906 */
.L_x_2:
[----:B------:R-:W-:Y:S05]  /*03e0*/  BSYNC.RECONVERGENT B0 ;  /* 0x0000000000007941 */ /* 0x000fea0003800200 */
.L_x_0:
[----:B------:R-:W-:Y:S01]  /*03f0*/  ISETP.NE.AND P0, PT, R13, RZ, PT ;  /* 0x000000ff0d00720c */ /* 0x000fe20003f05270 */
[----:B------:R-:W-:-:S12]  /*0400*/  BSSY.RECONVERGENT B0, `(.L_x_5) ;  /* 0x0000029000007945 */ /* 0x000fd80003800200 */
[----:B------:R-:W-:Y:S05]  /*0410*/  @!P0 BRA `(.L_x_6) ;  /* 0x00000000008c8947 */ /* 0x000fea0003800000 */
[----:B01-3--:R-:W-:-:S05]  /*0420*/  IMAD.MOV.U32 R3, RZ, RZ, -0x1 ;  /* 0xffffffffff037424 */ /* 0x00bfca00078e00ff */
[----:B------:R-:W-:-:S05]  /*0430*/  VIADDMNMX.U32 R0, R2, R3, 0x2, PT ;  /* 0x0000000202007446 */ /* 0x000fca0003800003 */
[----:B------:R-:W-:-:S04]  /*0440*/  IMAD.SHL.U32 R0, R0, 0x4, RZ ;  /* 0x0000000400007824 */ /* 0x000fc800078e00ff */
[----:B------:R-:W2:Y:S02]  /*0450*/  LDC R10, c[0x2][R0+0xc] ;  /* 0x00800300000a7b82 */ /* 0x000ea40000000800 */
[----:B--2---:R-:W-:-:S04]  /*0460*/  SHF.R.S32.HI R11, RZ, 0x1f, R10 ;  /* 0x0000001fff0b7819 */ /* 0x004fc8000001140a */
.L_x_70:
[----:B------:R-:W-:Y:S05]  /*0470*/  BRX R10 -0x480                                                          (*"BRANCH_TARGETS .L_x_71,.L_x_72,.L_x_73"*) ;  /* 0xfffffff80ae07949 */ /* 0x000fea000383ffff */
.L_x_73:
[----:B------:R-:W-:-:S13]  /*0480*/  ISETP.NE.AND P0, PT, R2, 0x3, PT ;  /* 0x000000030200780c */ /* 0x000fda0003f05270 */
[----:B------:R-:W-:Y:S05]  /*0490*/  @P0 BRA `(.L_x_7) ;  /* 0x00000000007c0947 */ /* 0x000fea0003800000 */
        /* <DEDUP_REMOVED lines=14> */
.L_x_9:
[----:B------:R-:W-:Y:S05]  /*0580*/  BSYNC.RECONVERGENT B1 ;  /* 0x0000000000017941 */ /* 0x000fea0003800200 */
.L_x_8:
[----:B------:R1:W-:Y:S01]  /*0590*/  STG.E desc[UR6][R4.64], R11 ;  /* 0x0000000b04007986 */ /* 0x0003e2000c101906 */
[----:B------:R-:W-:Y:S05]  /*05a0*/  BRA `(.L_x_7) ;  /* 0x0000000000387947 */ /* 0x000fea0003800000 */
.L_x_72:
[----:B------:R-:W2:Y:S04]  /*05b0*/  LDG.E R0, desc[UR6][R8.64] ;  /* 0x0000000608007981 */ /* 0x000ea8000c1e1900 */
[----:B------:R-:W2:Y:S02]  /*05c0*/  LDG.E R3, desc[UR6][R6.64] ;  /* 0x0000000606037981 */ /* 0x000ea4000c1e1900 */
[----:B--2---:R-:W-:-:S05]  /*05d0*/  FMUL R3, R0, R3 ;  /* 0x0000000300037220 */ /* 0x004fca0000400000 */
[----:B------:R4:W-:Y:S01]  /*05e0*/  STG.E desc[UR6][R4.64], R3 ;  /* 0x0000000304007986 */ /* 0x0009e2000c101906 */
[----:B------:R-:W-:Y:S05]  /*05f0*/  BRA `(.L_x_7) ;  /* 0x0000000000247947 */ /* 0x000fea0003800000 */
.L_x_71:
[----:B------:R-:W2:Y:S04]  /*0600*/  LDG.E R0, desc[UR6][R8.64] ;  /* 0x0000000608007981 */ /* 0x000ea8000c1e1900 */
[----:B------:R-:W2:Y:S02]  /*0610*/  LDG.E R3, desc[UR6][R6.64] ;  /* 0x0000000606037981 */ /* 0x000ea4000c1e1900 */
[----:B--2---:R-:W-:-:S05]  /*0620*/  FADD R3, R0, -R3 ;  /* 0x8000000300037221 */ /* 0x004fca0000000000 */
[----:B------:R3:W-:Y:S01]  /*0630*/  STG.E desc[UR6][R4.64], R3 ;  /* 0x0000000304007986 */ /* 0x0007e2000c101906 */
[----:B------:R-:W-:Y:S05]  /*0640*/  BRA `(.L_x_7) ;  /* 0x0000000000107947 */ /* 0x000fea0003800000 */
.L_x_6:
[----:B------:R-:W4:Y:S04]  /*0650*/  LDG.E R0, desc[UR6][R8.64] ;  /* 0x0000000608007981 */ /* 0x000f28000c1e1900 */
[----:B01-3--:R-:W4:Y:S02]  /*0660*/  LDG.E R3, desc[UR6][R6.64] ;  /* 0x0000000606037981 */ /* 0x00bf24000c1e1900 */
[----:B----4-:R-:W-:-:S05]  /*0670*/  FADD R3, R0, R3 ;  /* 0x0000000300037221 */ /* 0x010fca0000000000 */
[----:B------:R0:W-:Y:S02]  /*0680*/  STG.E desc[UR6][R4.64], R3 ;  /* 0x0000000304007986 */ /* 0x0001e4000c101906 */
.L_x_7:
[----:B------:R-:W-:Y:S05]  /*0690*/  BSYNC.RECONVERGENT B0 ;  /* 0x0000000000007941 */ /* 0x000fea0003800200 */
.L_x_5:
[----:B------:R-:W-:Y:S01]  /*06a0*/  ISETP.NE.AND P0, PT, R13, RZ, PT ;  /* 0x000000ff0d00720c */ /* 0x000fe20003f05270 */
[----:B------:R-:W-:-:S12]  /*06b0*/  BSSY.RECONVERGENT B0, `(.L_x_10) ;  /* 0x0000029000007945 */ /* 0x000fd80003800200 */
[----:B------:R-:W-:Y:S05]  /*06c0*/  @!P0 BRA `(.L_x_11) ;  /* 0x00000000008c8947 */ /* 0x000fea0003800000 */
[----:B0--34-:R-:W-:-:S05]  /*06d0*/  IMAD.MOV.U32 R3, RZ, RZ, -0x1 ;  /* 0xffffffffff037424 */ /* 0x019fca00078e00ff */
[----:B------:R-:W-:-:S04]  /*06e0*/  VIADDMNMX.U32 R3, R2, R3, 0x2, PT ;  /* 0x0000000202037446 */ /* 0x000fc80003800003 */
[----:B------:R-:W-:-:S04]  /*06f0*/  SHF.L.U32 R3, R3, 0x2, RZ ;  /* 0x0000000203037819 */ /* 0x000fc800000006ff */
[----:B------:R-:W1:Y:S02]  /*0700*/  LDC R10, c[0x2][R3+0x18] ;  /* 0x00800600030a7b82 */ /* 0x000e640000000800 */
[----:B-12---:R-:W-:-:S04]  /*0710*/  SHF.R.S32.HI R11, RZ, 0x1f, R10 ;  /* 0x0000001fff0b7819 */ /* 0x006fc8000001140a */
.L_x_74:
[----:B------:R-:W-:Y:S05]  /*0720*/  BRX R10 -0x730                                                          (*"BRANCH_TARGETS .L_x_75,.L_x_76,.L_x_77"*) ;  /* 0xfffffff80a347949 */ /* 0x000fea000383ffff */
.L_x_77:
        /* <DEDUP_REMOVED lines=16> */
.L_x_14:
[----:B------:R-:W-:Y:S05]  /*0830*/  BSYNC.RECONVERGENT B1 ;  /* 0x0000000000017941 */ /* 0x000fea0003800200 */
.L_x_13:
[----:B------:R4:W-:Y:S01]  /*0840*/  STG.E desc[UR6][R4.64], R11 ;  /* 0x0000000b04007986 */ /* 0x0009e2000c101906 */
[----:B------:R-:W-:Y:S05]  /*0850*/  BRA `(.L_x_12) ;  /* 0x0000000000387947 */ /* 0x000fea0003800000 */
.L_x_76:
[----:B------:R-:W2:Y:S04]  /*0860*/  LDG.E R0, desc[UR6][R8.64] ;  /* 0x0000000608007981 */ /* 0x000ea8000c1e1900 */
[----:B------:R-:W2:Y:S02]  /*0870*/  LDG.E R3, desc[UR6][R6.64] ;  /* 0x0000000606037981 */ /* 0x000ea4000c1e1900 */
[----:B--2---:R-:W-:-:S05]  /*0880*/  FMUL R3, R0, R3 ;  /* 0x0000000300037220 */ /* 0x004fca0000400000 */
[----:B------:R3:W-:Y:S01]  /*0890*/  STG.E desc[UR6][R4.64], R3 ;  /* 0x0000000304007986 */ /* 0x0007e2000c101906 */
[----:B------:R-:W-:Y:S05]  /*08a0*/  BRA `(.L_x_12) ;  /* 0x0000000000247947 */ /* 0x000fea0003800000 */
.L_x_75:
[----:B------:R-:W2:Y:S04]  /*08b0*/  LDG.E R0, desc[UR6][R8.64] ;  /* 0x0000000608007981 */ /* 0x000ea8000c1e1900 */
[----:B------:R-:W2:Y:S02]  /*08c0*/  LDG.E R3, desc[UR6][R6.64] ;  /* 0x0000000606037981 */ /* 0x000ea4000c1e1900 */
[----:B--2---:R-:W-:-:S05]  /*08d0*/  FADD R3, R0, -R3 ;  /* 0x8000000300037221 */ /* 0x004fca0000000000 */
[----:B------:R0:W-:Y:S01]  /*08e0*/  STG.E desc[UR6][R4.64], R3 ;  /* 0x0000000304007986 */ /* 0x0001e2000c101906 */
[----:B------:R-:W-:Y:S05]  /*08f0*/  BRA `(.L_x_12) ;  /* 0x0000000000107947 */ /* 0x000fea0003800000 */
.L_x_11:
[----:B------:R-:W5:Y:S04]  /*0900*/  LDG.E R0, desc[UR6][R8.64] ;  /* 0x0000000608007981 */ /* 0x000f68000c1e1900 */
[----:B0--34-:R-:W5:Y:S02]  /*0910*/  LDG.E R3, desc[UR6][R6.64] ;  /* 0x0000000606037981 */ /* 0x019f64000c1e1900 */
[----:B-----5:R-:W-:-:S05]  /*0920*/  FADD R3, R0, R3 ;  /* 0x0000000300037221 */ /* 0x020fca0000000000 */
[----:B------:R0:W-:Y:S02]  /*0930*/  STG.E desc[UR6][R4.64], R3 ;  /* 0x0000000304007986 */ /* 0x0001e4000c101906 */
.L_x_12:
[----:B------:R-:W-:Y:S05]  /*0940*/  BSYNC.RECONVERGENT B0 ;  /* 0x0000000000007941 */ /* 0x000fea0003800200 */
.L_x_10:
[----:B------:R-:W-:Y:S01]  /*0950*/  ISETP.NE.AND P0, PT, R13, RZ, PT ;  /* 0x000000ff0d00720c */ /* 0x000fe20003f05270 */
[----:B------:R-:W-:-:S12]  /*0960*/  BSSY.RECONVERGENT B0, `(.L_x_15) ;  /* 0x0000029000007945 */ /* 0x000fd80003800200 */
[----:B------:R-:W-:Y:S05]  /*0970*/  @!P0 BRA `(.L_x_16) ;  /* 0x00000000008c8947 */ /* 0x000fea0003800000 */
[----:B0--3--:R-:W-:-:S05]  /*0980*/  IMAD.MOV.U32 R3, RZ, RZ, -0x1 ;  /* 0xffffffffff037424 */ /* 0x009fca00078e00ff */
[----:B------:R-:W-:-:S05]  /*0990*/  VIADDMNMX.U32 R3, R2, R3, 0x2, PT ;  /* 0x0000000202037446 */ /* 0x000fca0003800003 */
[----:B------:R-:W-:-:S04]  /*09a0*/  IMAD.SHL.U32 R3, R3, 0x4, RZ ;  /* 0x0000000403037824 */ /* 0x000fc800078e00ff */
[----:B------:R-:W1:Y:S02]  /*09b0*/  LDC R10, c[0x2][R3+0x24] ;  /* 0x00800900030a7b82 */ /* 0x000e640000000800 */
[----:B-12-4-:R-:W-:-:S04]  /*09c0*/  SHF.R.S32.HI R11, RZ, 0x1f, R10 ;  /* 0x0000001fff0b7819 */ /* 0x016fc8000001140a */
.L_x_78:
[----:B------:R-:W-:Y:S05]  /*09d0*/  BRX R10 -0x9e0                                                          (*"BRANCH_TARGETS .L_x_79,.L_x_80,.L_x_81"*) ;  /* 0xfffffff40a887949 */ /* 0x000fea000383ffff */
.L_x_81:
        /* <DEDUP_REMOVED lines=16> */
.L_x_19:
[----:B------:R-:W-:Y:S05]  /*0ae0*/  BSYNC.RECONVERGENT B1 ;  /* 0x0000000000017941 */ /* 0x000fea0003800200 */
.L_x_18:
[----:B------:R3:W-:Y:S01]  /*0af0*/  STG.E desc[UR6][R4.64], R11 ;  /* 0x0000000b04007986 */ /* 0x0007e2000c101906 */
[----:B------:R-:W-:Y:S05]  /*0b00*/  BRA `(.L_x_17) ;  /* 0x0000000000387947 */ /* 0x000fea0003800000 */
.L_x_80:
[----:B------:R-:W2:Y:S04]  /*0b10*/  LDG.E R0, desc[UR6][R8.64] ;  /* 0x0000000608007981 */ /* 0x000ea8000c1e1900 */
[----:B------:R-:W2:Y:S02]  /*0b20*/  LDG.E R3, desc[UR6][R6.64] ;  /* 0x0000000606037981 */ /* 0x000ea4000c1e1900 */
[----:B--2---:R-:W-:-:S05]  /*0b30*/  FMUL R3, R0, R3 ;  /* 0x0000000300037220 */ /* 0x004fca0000400000 */
[----:B------:R0:W-:Y:S01]  /*0b40*/  STG.E desc[UR6][R4.64], R3 ;  /* 0x0000000304007986 */ /* 0x0001e2000c101906 */
[----:B------:R-:W-:Y:S05]  /*0b50*/  BRA `(.L_x_17) ;  /* 0x0000000000247947 */ /* 0x000fea0003800000 */
.L_x_79:
[----:B------:R-:W2:Y:S04]  /*0b60*/  LDG.E R0, desc[UR6][R8.64] ;  /* 0x0000000608007981 */ /* 0x000ea8000c1e1900 */
[----:B------:R-:W2:Y:S02]  /*0b70*/  LDG.E R3, desc[UR6][R6.64] ;  /* 0x0000000606037981 */ /* 0x000ea4000c1e1900 */
[----:B--2---:R-:W-:-:S05]  /*0b80*/  FADD R3, R0, -R3 ;  /* 0x8000000300037221 */ /* 0x004fca0000000000 */
[----:B------:R0:W-:Y:S01]  /*0b90*/  STG.E desc[UR6][R4.64], R3 ;  /* 0x0000000304007986 */ /* 0x0001e2000c101906 */
[----:B------:R-:W-:Y:S05]  /*0ba0*/  BRA `(.L_x_17) ;  /* 0x0000000000107947 */ /* 0x000fea0003800000 */
.L_x_16:
[----:B------:R-:W5:Y:S04]  /*0bb0*/  LDG.E R0, desc[UR6][R8.64] ;  /* 0x0000000608007981 */ /* 0x000f68000c1e1900 */
[----:B0--3--:R-:W5:Y:S02]  /*0bc0*/  LDG.E R3, desc[UR6][R6.64] ;  /* 0x0000000606037981 */ /* 0x009f64000c1e1900 */
[----:B-----5:R-:W-:-:S05]  /*0bd0*/  FADD R3, R0, R3 ;  /* 0x0000000300037221 */ /* 0x020fca0000000000 */
[----:B------:R0:W-:Y:S02]  /*0be0*/  STG.E desc[UR6][R4.64], R3 ;  /* 0x0000000304007986 */ /* 0x0001e4000c101906 */
.L_x_17:
[----:B------:R-:W-:Y:S05]  /*0bf0*/  BSYNC.RECONVERGENT B0 ;  /* 0x0000000000007941 */ /* 0x000fea0003800200 */
.L_x_15:
[----:B------:R-:W-:Y:S05]  /*0c00*/  BRA.U UP0, `(.L_x_20) ;  /* 0xfffffff500447547 */ /* 0x000fea000b83ffff */
[----:B------:R-:W-:Y:S05]  /*0c10*/  EXIT ;  /* 0x000000000000794d */ /* 0x000fea0003800000 */
        .weak           $__internal_0_$__cuda_sm3x_div_rn_noftz_f32_slowpath
        .type           $__internal_0_$__cuda_sm3x_div_rn_noftz_f32_slowpath,@function
        .size           $__internal_0_$__cuda_sm3x_div_rn_noftz_f32_slowpath,(.L_x_98 - $__internal_0_$__cuda_sm3x_div_rn_noftz_f32_slowpath)
$__internal_0_$__cuda_sm3x_div_rn_noftz_f32_slowpath:
[----:B------:R-:W-:Y:S01]  /*0c20*/  SHF.R.U32.HI R12, RZ, 0x17, R3 ;  /* 0x00000017ff0c7819 */ /* 0x000fe20000011603 */
[----:B------:R-:W-:Y:S01]  /*0c30*/  BSSY.RECONVERGENT B2, `(.L_x_21) ;  /* 0x0000062000027945 */ /* 0x000fe20003800200 */
[----:B------:R-:W-:Y:S02]  /*0c40*/  SHF.R.U32.HI R11, RZ, 0x17, R0 ;  /* 0x00000017ff0b7819 */ /* 0x000fe40000011600 */
[----:B------:R-:W-:Y:S02]  /*0c50*/  LOP3.LUT R12, R12, 0xff, RZ, 0xc0, !PT ;  /* 0x000000ff0c0c7812 */ /* 0x000fe400078ec0ff */
[----:B------:R-:W-:-:S03]  /*0c60*/  LOP3.LUT R16, R11, 0xff, RZ, 0xc0, !PT ;  /* 0x000000ff0b107812 */ /* 0x000fc600078ec0ff */
[----:B------:R-:W-:Y:S01]  /*0c70*/  VIADD R15, R12, 0xffffffff ;  /* 0xffffffff0c0f7836 */ /* 0x000fe20000000000 */
[----:B------:R-:W-:-:S04]  /*0c80*/  IADD3 R14, PT, PT, R16, -0x1, RZ ;  /* 0xffffffff100e7810 */ /* 0x000fc80007ffe0ff */
[----:B------:R-:W-:-:S04]  /*0c90*/  ISETP.GT.U32.AND P0, PT, R15, 0xfd, PT ;  /* 0x000000fd0f00780c */ /* 0x000fc80003f04070 */
[----:B------:R-:W-:-:S13]  /*0ca0*/  ISETP.GT.U32.OR P0, PT, R14, 0xfd, P0 ;  /* 0x000000fd0e00780c */ /* 0x000fda0000704470 */
[----:B------:R-:W-:Y:S01]  /*0cb0*/  @!P0 IMAD.MOV.U32 R11, RZ, RZ, RZ ;  /* 0x000000ffff0b8224 */ /* 0x000fe200078e00ff */
[----:B------:R-:W-:Y:S06]  /*0cc0*/  @!P0 BRA `(.L_x_22) ;  /* 0x00000000005c8947 */ /* 0x000fec0003800000 */
[----:B------:R-:W-:Y:S02]  /*0cd0*/  FSETP.GTU.FTZ.AND P0, PT, |R0|, +INF , PT ;  /* 0x7f8000000000780b */ /* 0x000fe40003f1c200 */
[----:B------:R-:W-:-:S04]  /*0ce0*/  FSETP.GTU.FTZ.AND P1, PT, |R3|, +INF , PT ;  /* 0x7f8000000300780b */ /* 0x000fc80003f3c200 */
[----:B------:R-:W-:-:S13]  /*0cf0*/  PLOP3.LUT P0, PT, P0, P1, PT, 0xf8, 0x8f ;  /* 0x00000000008f781c */ /* 0x000fda0000703f70 */
[----:B------:R-:W-:Y:S05]  /*0d00*/  @P0 BRA `(.L_x_23) ;  /* 0x00000004004c0947 */ /* 0x000fea0003800000 */
[----:B------:R-:W-:-:S13]  /*0d10*/  LOP3.LUT P0, RZ, R3, 0x7fffffff, R0, 0xc8, !PT ;  /* 0x7fffffff03ff7812 */ /* 0x000fda000780c800 */
[----:B------:R-:W-:Y:S05]  /*0d20*/  @!P0 BRA `(.L_x_24) ;  /* 0x00000004003c8947 */ /* 0x000fea0003800000 */
[C---:B------:R-:W-:Y:S02]  /*0d30*/  FSETP.NEU.FTZ.AND P2, PT, |R0|.reuse, +INF , PT ;  /* 0x7f8000000000780b */ /* 0x040fe40003f5d200 */
[----:B------:R-:W-:Y:S02]  /*0d40*/  FSETP.NEU.FTZ.AND P1, PT, |R3|, +INF , PT ;  /* 0x7f8000000300780b */ /* 0x000fe40003f3d200 */
[----:B------:R-:W-:-:S11]  /*0d50*/  FSETP.NEU.FTZ.AND P0, PT, |R0|, +INF , PT ;  /* 0x7f8000000000780b */ /* 0x000fd60003f1d200 */
[----:B------:R-:W-:Y:S05]  /*0d60*/  @!P1 BRA !P2, `(.L_x_24) ;  /* 0x00000004002c9947 */ /* 0x000fea0005000000 */
[----:B------:R-:W-:-:S04]  /*0d70*/  LOP3.LUT P2, RZ, R0, 0x7fffffff, RZ, 0xc0, !PT ;  /* 0x7fffffff00ff7812 */ /* 0x000fc8000784c0ff */
[----:B------:R-:W-:-:S13]  /*0d80*/  PLOP3.LUT P1, PT, P1, P2, PT, 0x2f, 0xf2 ;  /* 0x0000000000f2781c */ /* 0x000fda0000f24577 */
[----:B------:R-:W-:Y:S05]  /*0d90*/  @P1 BRA `(.L_x_25) ;  /* 0x0000000400181947 */ /* 0x000fea0003800000 */
[----:B------:R-:W-:-:S04]  /*0da0*/  LOP3.LUT P1, RZ, R3, 0x7fffffff, RZ, 0xc0, !PT ;  /* 0x7fffffff03ff7812 */ /* 0x000fc8000782c0ff */
[----:B------:R-:W-:-:S13]  /*0db0*/  PLOP3.LUT P0, PT, P0, P1, PT, 0x2f, 0xf2 ;  /* 0x0000000000f2781c */ /* 0x000fda0000702577 */
[----:B------:R-:W-:Y:S05]  /*0dc0*/  @P0 BRA `(.L_x_26) ;  /* 0x0000000400000947 */ /* 0x000fea0003800000 */
[----:B------:R-:W-:Y:S02]  /*0dd0*/  ISETP.GE.AND P0, PT, R14, RZ, PT ;  /* 0x000000ff0e00720c */ /* 0x000fe40003f06270 */
[----:B------:R-:W-:-:S11]  /*0de0*/  ISETP.GE.AND P1, PT, R15, RZ, PT ;  /* 0x000000ff0f00720c */ /* 0x000fd60003f26270 */
[----:B------:R-:W-:Y:S02]  /*0df0*/  @P0 IMAD.MOV.U32 R11, RZ, RZ, RZ ;  /* 0x000000ffff0b0224 */ /* 0x000fe400078e00ff */
[----:B------:R-:W-:Y:S01]  /*0e00*/  @!P0 FFMA R0, R0, 1.84467440737095516160e+19, RZ ;  /* 0x5f80000000008823 */ /* 0x000fe200000000ff */
[----:B------:R-:W-:Y:S02]  /*0e10*/  @!P0 IMAD.MOV.U32 R11, RZ, RZ, -0x40 ;  /* 0xffffffc0ff0b8424 */ /* 0x000fe400078e00ff */
[----:B------:R-:W-:Y:S02]  /*0e20*/  @!P1 FFMA R3, R3, 1.84467440737095516160e+19, RZ ;  /* 0x5f80000003039823 */ /* 0x000fe400000000ff */
[----:B------:R-:W-:-:S07]  /*0e30*/  @!P1 VIADD R11, R11, 0x40 ;  /* 0x000000400b0b9836 */ /* 0x000fce0000000000 */
.L_x_22:
[----:B------:R-:W-:Y:S01]  /*0e40*/  LEA R14, R12, 0xc0800000, 0x17 ;  /* 0xc08000000c0e7811 */ /* 0x000fe200078eb8ff */
[----:B------:R-:W-:Y:S04]  /*0e50*/  BSSY.RECONVERGENT B3, `(.L_x_27) ;  /* 0x0000036000037945 */ /* 0x000fe80003800200 */
[----:B------:R-:W-:Y:S01]  /*0e60*/  IMAD.IADD R14, R3, 0x1, -R14 ;  /* 0x00000001030e7824 */ /* 0x000fe200078e0a0e */
[----:B------:R-:W-:-:S03]  /*0e70*/  IADD3 R3, PT, PT, R16, -0x7f, RZ ;  /* 0xffffff8110037810 */ /* 0x000fc60007ffe0ff */
[----:B------:R-:W0:Y:S01]  /*0e80*/  MUFU.RCP R15, R14 ;  /* 0x0000000e000f7308 */ /* 0x000e220000001000 */
[----:B------:R-:W-:Y:S01]  /*0e90*/  FADD.FTZ R17, -R14, -RZ ;  /* 0x800000ff0e117221 */ /* 0x000fe20000010100 */
[C---:B------:R-:W-:Y:S01]  /*0ea0*/  IMAD R0, R3.reuse, -0x800000, R0 ;  /* 0xff80000003007824 */ /* 0x040fe200078e0200 */
[----:B------:R-:W-:-:S05]  /*0eb0*/  IADD3 R12, PT, PT, R3, 0x7f, -R12 ;  /* 0x0000007f030c7810 */ /* 0x000fca0007ffe80c */
[----:B------:R-:W-:Y:S02]  /*0ec0*/  IMAD.IADD R12, R12, 0x1, R11 ;  /* 0x000000010c0c7824 */ /* 0x000fe400078e020b */
[----:B0-----:R-:W-:-:S04]  /*0ed0*/  FFMA R16, R15, R17, 1 ;  /* 0x3f8000000f107423 */ /* 0x001fc80000000011 */
[----:B------:R-:W-:-:S04]  /*0ee0*/  FFMA R18, R15, R16, R15 ;  /* 0x000000100f127223 */ /* 0x000fc8000000000f */
[----:B------:R-:W-:-:S04]  /*0ef0*/  FFMA R15, R0, R18, RZ ;  /* 0x00000012000f7223 */ /* 0x000fc800000000ff */
[----:B------:R-:W-:-:S04]  /*0f00*/  FFMA R16, R17, R15, R0 ;  /* 0x0000000f11107223 */ /* 0x000fc80000000000 */
[----:B------:R-:W-:-:S04]  /*0f10*/  FFMA R15, R18, R16, R15 ;  /* 0x00000010120f7223 */ /* 0x000fc8000000000f */
[----:B------:R-:W-:-:S04]  /*0f20*/  FFMA R16, R17, R15, R0 ;  /* 0x0000000f11107223 */ /* 0x000fc80000000000 */
[----:B------:R-:W-:-:S05]  /*0f30*/  FFMA R0, R18, R16, R15 ;  /* 0x0000001012007223 */ /* 0x000fca000000000f */
[----:B------:R-:W-:-:S04]  /*0f40*/  SHF.R.U32.HI R3, RZ, 0x17, R0 ;  /* 0x00000017ff037819 */ /* 0x000fc80000011600 */
[----:B------:R-:W-:-:S05]  /*0f50*/  LOP3.LUT R3, R3, 0xff, RZ, 0xc0, !PT ;  /* 0x000000ff03037812 */ /* 0x000fca00078ec0ff */
[----:B------:R-:W-:-:S04]  /*0f60*/  IMAD.IADD R17, R3, 0x1, R12 ;  /* 0x0000000103117824 */ /* 0x000fc800078e020c */
[----:B------:R-:W-:-:S05]  /*0f70*/  VIADD R3, R17, 0xffffffff ;  /* 0xffffffff11037836 */ /* 0x000fca0000000000 */
[----:B------:R-:W-:-:S13]  /*0f80*/  ISETP.GE.U32.AND P0, PT, R3, 0xfe, PT ;  /* 0x000000fe0300780c */ /* 0x000fda0003f06070 */
[----:B------:R-:W-:Y:S05]  /*0f90*/  @!P0 BRA `(.L_x_28) ;  /* 0x0000000000808947 */ /* 0x000fea0003800000 */
[----:B------:R-:W-:-:S13]  /*0fa0*/  ISETP.GT.AND P0, PT, R17, 0xfe, PT ;  /* 0x000000fe1100780c */ /* 0x000fda0003f04270 */
[----:B------:R-:W-:Y:S05]  /*0fb0*/  @P0 BRA `(.L_x_29) ;  /* 0x00000000006c0947 */ /* 0x000fea0003800000 */
[----:B------:R-:W-:-:S13]  /*0fc0*/  ISETP.GE.AND P0, PT, R17, 0x1, PT ;  /* 0x000000011100780c */ /* 0x000fda0003f06270 */
[----:B------:R-:W-:Y:S05]  /*0fd0*/  @P0 BRA `(.L_x_30) ;  /* 0x0000000000740947 */ /* 0x000fea0003800000 */
[----:B------:R-:W-:Y:S02]  /*0fe0*/  ISETP.GE.AND P0, PT, R17, -0x18, PT ;  /* 0xffffffe81100780c */ /* 0x000fe40003f06270 */
[----:B------:R-:W-:-:S11]  /*0ff0*/  LOP3.LUT R0, R0, 0x80000000, RZ, 0xc0, !PT ;  /* 0x8000000000007812 */ /* 0x000fd600078ec0ff */
[----:B------:R-:W-:Y:S05]  /*1000*/  @!P0 BRA `(.L_x_30) ;  /* 0x0000000000688947 */ /* 0x000fea0003800000 */
[CCC-:B------:R-:W-:Y:S01]  /*1010*/  FFMA.RZ R3, R18.reuse, R16.reuse, R15.reuse ;  /* 0x0000001012037223 */ /* 0x1c0fe2000000c00f */
[C---:B------:R-:W-:Y:S02]  /*1020*/  VIADD R14, R17.reuse, 0x20 ;  /* 0x00000020110e7836 */ /* 0x040fe40000000000 */
[CCC-:B------:R-:W-:Y:S01]  /*1030*/  FFMA.RM R12, R18.reuse, R16.reuse, R15.reuse ;  /* 0x00000010120c7223 */ /* 0x1c0fe2000000400f */
[----:B------:R-:W-:Y:S02]  /*1040*/  ISETP.NE.AND P2, PT, R17, RZ, PT ;  /* 0x000000ff1100720c */ /* 0x000fe40003f45270 */
[----:B------:R-:W-:Y:S01]  /*1050*/  LOP3.LUT R11, R3, 0x7fffff, RZ, 0xc0, !PT ;  /* 0x007fffff030b7812 */ /* 0x000fe200078ec0ff */
[----:B------:R-:W-:Y:S01]  /*1060*/  FFMA.RP R3, R18, R16, R15 ;  /* 0x0000001012037223 */ /* 0x000fe2000000800f */
[----:B------:R-:W-:Y:S02]  /*1070*/  ISETP.NE.AND P1, PT, R17, RZ, PT ;  /* 0x000000ff1100720c */ /* 0x000fe40003f25270 */
[----:B------:R-:W-:-:S02]  /*1080*/  LOP3.LUT R11, R11, 0x800000, RZ, 0xfc, !PT ;  /* 0x008000000b0b7812 */ /* 0x000fc400078efcff */
[----:B------:R-:W-:Y:S02]  /*1090*/  IADD3 R15, PT, PT, -R17, RZ, RZ ;  /* 0x000000ff110f7210 */ /* 0x000fe40007ffe1ff */
[----:B------:R-:W-:Y:S02]  /*10a0*/  SHF.L.U32 R14, R11, R14, RZ ;  /* 0x0000000e0b0e7219 */ /* 0x000fe400000006ff */
[----:B------:R-:W-:Y:S02]  /*10b0*/  FSETP.NEU.FTZ.AND P0, PT, R3, R12, PT ;  /* 0x0000000c0300720b */ /* 0x000fe40003f1d000 */
[----:B------:R-:W-:Y:S02]  /*10c0*/  SEL R12, R15, RZ, P2 ;  /* 0x000000ff0f0c7207 */ /* 0x000fe40001000000 */
[----:B------:R-:W-:Y:S02]  /*10d0*/  ISETP.NE.AND P1, PT, R14, RZ, P1 ;  /* 0x000000ff0e00720c */ /* 0x000fe40000f25270 */
[----:B------:R-:W-:-:S02]  /*10e0*/  SHF.R.U32.HI R12, RZ, R12, R11 ;  /* 0x0000000cff0c7219 */ /* 0x000fc4000001160b */
[----:B------:R-:W-:Y:S02]  /*10f0*/  PLOP3.LUT P0, PT, P0, P1, PT, 0xf8, 0x8f ;  /* 0x00000000008f781c */ /* 0x000fe40000703f70 */
[----:B------:R-:W-:Y:S02]  /*1100*/  SHF.R.U32.HI R14, RZ, 0x1, R12 ;  /* 0x00000001ff0e7819 */ /* 0x000fe4000001160c */
[----:B------:R-:W-:-:S04]  /*1110*/  SEL R3, RZ, 0x1, !P0 ;  /* 0x00000001ff037807 */ /* 0x000fc80004000000 */
[----:B------:R-:W-:-:S04]  /*1120*/  LOP3.LUT R3, R3, 0x1, R14, 0xf8, !PT ;  /* 0x0000000103037812 */ /* 0x000fc800078ef80e */
[----:B------:R-:W-:-:S05]  /*1130*/  LOP3.LUT R3, R3, R12, RZ, 0xc0, !PT ;  /* 0x0000000c03037212 */ /* 0x000fca00078ec0ff */
[----:B------:R-:W-:-:S05]  /*1140*/  IMAD.IADD R3, R14, 0x1, R3 ;  /* 0x000000010e037824 */ /* 0x000fca00078e0203 */
[----:B------:R-:W-:Y:S01]  /*1150*/  LOP3.LUT R0, R3, R0, RZ, 0xfc, !PT ;  /* 0x0000000003007212 */ /* 0x000fe200078efcff */
[----:B------:R-:W-:Y:S06]  /*1160*/  BRA `(.L_x_30) ;  /* 0x0000000000107947 */ /* 0x000fec0003800000 */
.L_x_29:
[----:B------:R-:W-:-:S04]  /*1170*/  LOP3.LUT R0, R0, 0x80000000, RZ, 0xc0, !PT ;  /* 0x8000000000007812 */ /* 0x000fc800078ec0ff */
[----:B------:R-:W-:Y:S01]  /*1180*/  LOP3.LUT R0, R0, 0x7f800000, RZ, 0xfc, !PT ;  /* 0x7f80000000007812 */ /* 0x000fe200078efcff */
[----:B------:R-:W-:Y:S06]  /*1190*/  BRA `(.L_x_30) ;  /* 0x0000000000047947 */ /* 0x000fec0003800000 */
.L_x_28:
[----:B------:R-:W-:-:S07]  /*11a0*/  IMAD R0, R12, 0x800000, R0 ;  /* 0x008000000c007824 */ /* 0x000fce00078e0200 */
.L_x_30:
[----:B------:R-:W-:Y:S05]  /*11b0*/  BSYNC.RECONVERGENT B3 ;  /* 0x0000000000037941 */ /* 0x000fea0003800200 */
.L_x_27:
[----:B------:R-:W-:Y:S05]  /*11c0*/  BRA `(.L_x_31) ;  /* 0x0000000000207947 */ /* 0x000fea0003800000 */
.L_x_26:
[----:B------:R-:W-:-:S04]  /*11d0*/  LOP3.LUT R0, R3, 0x80000000, R0, 0x48, !PT ;  /* 0x8000000003007812 */ /* 0x000fc800078e4800 */
[----:B------:R-:W-:Y:S01]  /*11e0*/  LOP3.LUT R0, R0, 0x7f800000, RZ, 0xfc, !PT ;  /* 0x7f80000000007812 */ /* 0x000fe200078efcff */
[----:B------:R-:W-:Y:S06]  /*11f0*/  BRA `(.L_x_31) ;  /* 0x0000000000147947 */ /* 0x000fec0003800000 */
.L_x_25:
[----:B------:R-:W-:Y:S01]  /*1200*/  LOP3.LUT R0, R3, 0x80000000, R0, 0x48, !PT ;  /* 0x8000000003007812 */ /* 0x000fe200078e4800 */
[----:B------:R-:W-:Y:S06]  /*1210*/  BRA `(.L_x_31) ;  /* 0x00000000000c7947 */ /* 0x000fec0003800000 */
.L_x_24:
[----:B------:R-:W0:Y:S01]  /*1220*/  MUFU.RSQ R0, -QNAN ;  /* 0xffc0000000007908 */ /* 0x000e220000001400 */
[----:B------:R-:W-:Y:S05]  /*1230*/  BRA `(.L_x_31) ;  /* 0x0000000000047947 */ /* 0x000fea0003800000 */
.L_x_23:
[----:B------:R-:W-:-:S07]  /*1240*/  FADD.FTZ R0, R0, R3 ;  /* 0x0000000300007221 */ /* 0x000fce0000010000 */
.L_x_31:
[----:B------:R-:W-:Y:S05]  /*1250*/  BSYNC.RECONVERGENT B2 ;  /* 0x0000000000027941 */ /* 0x000fea0003800200 */
.L_x_21:
[----:B------:R-:W-:-:S04]  /*1260*/  IMAD.MOV.U32 R11, RZ, RZ, 0x0 ;  /* 0x00000000ff0b7424 */ /* 0x000fc800078e00ff */
[----:B0-----:R-:W-:Y:S05]  /*1270*/  RET.REL.NODEC R10 `(_Z13vector_add_S2PfS_S_) ;  /* 0xffffffec0a607950 */ /* 0x001fea0003c3ffff */
.L_x_32:
[----:B------:R-:W-:-:S00]  /*1280*/  BRA `(.L_x_32) ;  /* 0xfffffffc00fc7947 */ /* 0x000fc0000383ffff */
[----:B------:R-:W-:-:S00]  /*1290*/  NOP ;  /* 0x0000000000007918 */ /* 0x000fc00000000000 */
        /* <DEDUP_REMOVED lines=14> */
.L_x_98:


//--------------------- .text._Z13vector_add_S1PfS_S_ --------------------------
	.section	.text._Z13vector_add_S1PfS_S_,"ax",@progbits
	.align	128
        .global         _Z13vector_add_S1PfS_S_
        .type           _Z13vector_add_S1PfS_S_,@function
        .size           _Z13vector_add_S1PfS_S_,(.L_x_99 - _Z13vector_add_S1PfS_S_)
        .other          _Z13vector_add_S1PfS_S_,@"STO_CUDA_ENTRY STV_DEFAULT"
_Z13vector_add_S1PfS_S_:
.text._Z13vector_add_S1PfS_S_:
        /* <DEDUP_REMOVED lines=18> */
.L_x_53:
        /* <DEDUP_REMOVED lines=10> */
.L_x_34:
[----:B------:R-:W-:-:S05]  /*01c0*/  IMAD.MOV.U32 R3, RZ, RZ, -0x2 ;  /* 0xfffffffeff037424 */ /* 0x000fca00078e00ff */
[----:B------:R-:W-:-:S05]  /*01d0*/  VIADDMNMX.U32 R0, R2, R3, 0x2, PT ;  /* 0x0000000202007446 */ /* 0x000fca0003800003 */
[----:B------:R-:W-:-:S04]  /*01e0*/  IMAD.SHL.U32 R0, R0, 0x4, RZ ;  /* 0x0000000400007824 */ /* 0x000fc800078e00ff */
[----:B------:R-:W0:Y:S02]  /*01f0*/  LDC R10, c[0x2][R0] ;  /* 0x00800000000a7b82 */ /* 0x000e240000000800 */
[----:B0-----:R-:W-:-:S04]  /*0200*/  SHF.R.S32.HI R11, RZ, 0x1f, R10 ;  /* 0x0000001fff0b7819 */ /* 0x001fc8000001140a */
.L_x_82:
[----:B------:R-:W-:Y:S05]  /*0210*/  BRX R10 -0x220                                                          (*"BRANCH_TARGETS .L_x_83,.L_x_84,.L_x_85"*) ;  /* 0xfffffffc0a787949 */ /* 0x000fea000383ffff */
.L_x_85:
[----:B------:R-:W-:-:S13]  /*0220*/  ISETP.NE.AND P0, PT, R2, 0x1, PT ;  /* 0x000000010200780c */ /* 0x000fda0003f05270 */
[----:B------:R-:W-:Y:S05]  /*0230*/  @P0 BRA `(.L_x_35) ;  /* 0x0000000000680947 */ /* 0x000fea0003800000 */
[----:B------:R-:W2:Y:S04]  /*0240*/  LDG.E R0, desc[UR6][R8.64] ;  /* 0x0000000608007981 */ /* 0x000ea8000c1e1900 */
[----:B------:R-:W2:Y:S02]  /*0250*/  LDG.E R3, desc[UR6][R6.64] ;  /* 0x0000000606037981 */ /* 0x000ea4000c1e1900 */
[----:B--2---:R-:W-:-:S05]  /*0260*/  FADD R3, R0, -R3 ;  /* 0x8000000300037221 */ /* 0x004fca0000000000 */
[----:B------:R3:W-:Y:S01]  /*0270*/  STG.E desc[UR6][R4.64], R3 ;  /* 0x0000000304007986 */ /* 0x0007e2000c101906 */
[----:B------:R-:W-:Y:S05]  /*0280*/  BRA `(.L_x_35) ;  /* 0x0000000000547947 */ /* 0x000fea0003800000 */
.L_x_83:
[----:B------:R-:W2:Y:S04]  /*0290*/  LDG.E R0, desc[UR6][R8.64] ;  /* 0x0000000608007981 */ /* 0x000ea8000c1e1900 */
[----:B------:R-:W2:Y:S02]  /*02a0*/  LDG.E R3, desc[UR6][R6.64] ;  /* 0x0000000606037981 */ /* 0x000ea4000c1e1900 */
[----:B--2---:R-:W-:-:S05]  /*02b0*/  FMUL R3, R0, R3 ;  /* 0x0000000300037220 */ /* 0x004fca0000400000 */
[----:B------:R1:W-:Y:S01]  /*02c0*/  STG.E desc[UR6][R4.64], R3 ;  /* 0x0000000304007986 */ /* 0x0003e2000c101906 */
[----:B------:R-:W-:Y:S05]  /*02d0*/  BRA `(.L_x_35) ;  /* 0x0000000000407947 */ /* 0x000fea0003800000 */
.L_x_84:
        /* <DEDUP_REMOVED lines=12> */
[----:B------:R-:W-:Y:S05]  /*03a0*/  CALL.REL.NOINC `($__internal_1_$__cuda_sm3x_div_rn_noftz_f32_slowpath) ;  /* 0x00000008001c7944 */ /* 0x000fea0003c00000 */
[----:B------:R-:W-:-:S07]  /*03b0*/  IMAD.MOV.U32 R11, RZ, RZ, R0 ;  /* 0x000000ffff0b7224 */ /* 0x000fce00078e0000 */
.L_x_37:
[----:B------:R-:W-:Y:S05]  /*03c0*/  BSYNC.RECONVERGENT B1 ;  /* 0x0000000000017941 */ /* 0x000fea0003800200 */
.L_x_36:
[----:B------:R2:W-:Y:S02]  /*03d0*/  STG.E desc[UR6][R4.64], R11 ;  /* 0x0000000b04007986 */ /* 0x0005e4000c101906 */
.L_x_35:
[----:B------:R-:W-:Y:S05]  /*03e0*/  BSYNC.RECONVERGENT B0 ;  /* 0x0000000000007941 */ /* 0x000fea0003800200 */
.L_x_33:
        /* <DEDUP_REMOVED lines=8> */
.L_x_86:
[----:B------:R-:W-:Y:S05]  /*0470*/  BRX R10 -0x480                                                          (*"BRANCH_TARGETS .L_x_87,.L_x_88,.L_x_89"*) ;  /* 0xfffffff80ae07949 */ /* 0x000fea000383ffff */
.L_x_89:
        /* <DEDUP_REMOVED lines=16> */
.L_x_42:
[----:B------:R-:W-:Y:S05]  /*0580*/  BSYNC.RECONVERGENT B1 ;  /* 0x0000000000017941 */ /* 0x000fea0003800200 */
.L_x_41:
[----:B------:R1:W-:Y:S01]  /*0590*/  STG.E desc[UR6][R4.64], R11 ;  /* 0x0000000b04007986 */ /* 0x0003e2000c101906 */
[----:B------:R-:W-:Y:S05]  /*05a0*/  BRA `(.L_x_40) ;  /* 0x0000000000387947 */ /* 0x000fea0003800000 */
.L_x_88:
[----:B------:R-:W2:Y:S04]  /*05b0*/  LDG.E R0, desc[UR6][R8.64] ;  /* 0x0000000608007981 */ /* 0x000ea8000c1e1900 */
[----:B------:R-:W2:Y:S02]  /*05c0*/  LDG.E R3, desc[UR6][R6.64] ;  /* 0x0000000606037981 */ /* 0x000ea4000c1e1900 */
[----:B--2---:R-:W-:-:S05]  /*05d0*/  FMUL R3, R0, R3 ;  /* 0x0000000300037220 */ /* 0x004fca0000400000 */
[----:B------:R4:W-:Y:S01]  /*05e0*/  STG.E desc[UR6][R4.64], R3 ;  /* 0x0000000304007986 */ /* 0x0009e2000c101906 */
[----:B------:R-:W-:Y:S05]  /*05f0*/  BRA `(.L_x_40) ;  /* 0x0000000000247947 */ /* 0x000fea0003800000 */
.L_x_87:
[----:B------:R-:W2:Y:S04]  /*0600*/  LDG.E R0, desc[UR6][R8.64] ;  /* 0x0000000608007981 */ /* 0x000ea8000c1e1900 */
[----:B------:R-:W2:Y:S02]  /*0610*/  LDG.E R3, desc[UR6][R6.64] ;  /* 0x0000000606037981 */ /* 0x000ea4000c1e1900 */
[----:B--2---:R-:W-:-:S05]  /*0620*/  FADD R3, R0, -R3 ;  /* 0x8000000300037221 */ /* 0x004fca0000000000 */
[----:B------:R3:W-:Y:S01]  /*0630*/  STG.E desc[UR6][R4.64], R3 ;  /* 0x0000000304007986 */ /* 0x0007e2000c101906 */
[----:B------:R-:W-:Y:S05]  /*0640*/  BRA `(.L_x_40) ;  /* 0x0000000000107947 */ /* 0x000fea0003800000 */
.L_x_39:
[----:B------:R-:W4:Y:S04]  /*0650*/  LDG.E R0, desc[UR6][R8.64] ;  /* 0x0000000608007981 */ /* 0x000f28000c1e1900 */
[----:B01-3--:R-:W4:Y:S02]  /*0660*/  LDG.E R3, desc[UR6][R6.64] ;  /* 0x0000000606037981 */ /* 0x00bf24000c1e1900 */
[----:B----4-:R-:W-:-:S05]  /*0670*/  FADD R3, R0, R3 ;  /* 0x0000000300037221 */ /* 0x010fca0000000000 */
[----:B------:R0:W-:Y:S02]  /*0680*/  STG.E desc[UR6][R4.64], R3 ;  /* 0x0000000304007986 */ /* 0x0001e4000c101906 */
.L_x_40:
[----:B------:R-:W-:Y:S05]  /*0690*/  BSYNC.RECONVERGENT B0 ;  /* 0x0000000000007941 */ /* 0x000fea0003800200 */
.L_x_38:
        /* <DEDUP_REMOVED lines=8> */
.L_x_90:
[----:B------:R-:W-:Y:S05]  /*0720*/  BRX R10 -0x730                                                          (*"BRANCH_TARGETS .L_x_91,.L_x_92,.L_x_93"*) ;  /* 0xfffffff80a347949 */ /* 0x000fea000383ffff */
.L_x_93:
        /* <DEDUP_REMOVED lines=16> */
.L_x_47:
[----:B------:R-:W-:Y:S05]  /*0830*/  BSYNC.RECONVERGENT B1 ;  /* 0x0000000000017941 */ /* 0x000fea0003800200 */
.L_x_46:
[----:B------:R4:W-:Y:S01]  /*0840*/  STG.E desc[UR6][R4.64], R11 ;  /* 0x0000000b04007986 */ /* 0x0009e2000c101906 */
[----:B------:R-:W-:Y:S05]  /*0850*/  BRA `(.L_x_45) ;  /* 0x0000000000387947 */ /* 0x000fea0003800000 */
.L_x_92:
[----:B------:R-:W2:Y:S04]  /*0860*/  LDG.E R0, desc[UR6][R8.64] ;  /* 0x0000000608007981 */ /* 0x000ea8000c1e1900 */
[----:B------:R-:W2:Y:S02]  /*0870*/  LDG.E R3, desc[UR6][R6.64] ;  /* 0x0000000606037981 */ /* 0x000ea4000c1e1900 */
[----:B--2---:R-:W-:-:S05]  /*0880*/  FMUL R3, R0, R3 ;  /* 0x0000000300037220 */ /* 0x004fca0000400000 */
[----:B------:R3:W-:Y:S01]  /*0890*/  STG.E desc[UR6][R4.64], R3 ;  /* 0x0000000304007986 */ /* 0x0007e2000c101906 */
[----:B------:R-:W-:Y:S05]  /*08a0*/  BRA `(.L_x_45) ;  /* 0x0000000000247947 */ /* 0x000fea0003800000 */
.L_x_91:
[----:B------:R-:W2:Y:S04]  /*08b0*/  LDG.E R0, desc[UR6][R8.64] ;  /* 0x0000000608007981 */ /* 0x000ea8000c1e1900 */
[----:B------:R-:W2:Y:S02]  /*08c0*/  LDG.E R3, desc[UR6][R6.64] ;  /* 0x0000000606037981 */ /* 0x000ea4000c1e1900 */
[----:B--2---:R-:W-:-:S05]  /*08d0*/  FADD R3, R0, -R3 ;  /* 0x8000000300037221 */ /* 0x004fca0000000000 */
[----:B------:R0:W-:Y:S01]  /*08e0*/  STG.E desc[UR6][R4.64], R3 ;  /* 0x0000000304007986 */ /* 0x0001e2000c101906 */
[----:B------:R-:W-:Y:S05]  /*08f0*/  BRA `(.L_x_45) ;  /* 0x0000000000107947 */ /* 0x000fea0003800000 */
.L_x_44:
[----:B------:R-:W5:Y:S04]  /*0900*/  LDG.E R0, desc[UR6][R8.64] ;  /* 0x0000000608007981 */ /* 0x000f68000c1e1900 */
[----:B0--34-:R-:W5:Y:S02]  /*0910*/  LDG.E R3, desc[UR6][R6.64] ;  /* 0x0000000606037981 */ /* 0x019f64000c1e1900 */
[----:B-----5:R-:W-:-:S05]  /*0920*/  FADD R3, R0, R3 ;  /* 0x0000000300037221 */ /* 0x020fca0000000000 */
[----:B------:R0:W-:Y:S02]  /*0930*/  STG.E desc[UR6][R4.64], R3 ;  /* 0x0000000304007986 */ /* 0x0001e4000c101906 */
.L_x_45:
[----:B------:R-:W-:Y:S05]  /*0940*/  BSYNC.RECONVERGENT B0 ;  /* 0x0000000000007941 */ /* 0x000fea0003800200 */
.L_x_43:
        /* <DEDUP_REMOVED lines=8> */
.L_x_94:
[----:B------:R-:W-:Y:S05]  /*09d0*/  BRX R10 -0x9e0                                                          (*"BRANCH_TARGETS .L_x_95,.L_x_96,.L_x_97"*) ;  /* 0xfffffff40a887949 */ /* 0x000fea000383ffff */
.L_x_97:
        /* <DEDUP_REMOVED lines=16> */
.L_x_52:
[----:B------:R-:W-:Y:S05]  /*0ae0*/  BSYNC.RECONVERGENT B1 ;  /* 0x0000000000017941 */ /* 0x000fea0003800200 */
.L_x_51:
[----:B------:R3:W-:Y:S01]  /*0af0*/  STG.E desc[UR6][R4.64], R11 ;  /* 0x0000000b04007986 */ /* 0x0007e2000c101906 */
[----:B------:R-:W-:Y:S05]  /*0b00*/  BRA `(.L_x_50) ;  /* 0x0000000000387947 */ /* 0x000fea0003800000 */
.L_x_96:
[----:B------:R-:W2:Y:S04]  /*0b10*/  LDG.E R0, desc[UR6][R8.64] ;  /* 0x0000000608007981 */ /* 0x000ea8000c1e1900 */
[----:B------:R-:W2:Y:S02]  /*0b20*/  LDG.E R3, desc[UR6][R6.64] ;  /* 0x0000000606037981 */ /* 0x000ea4000c1e1900 */
[----:B--2---:R-:W-:-:S05]  /*0b30*/  FMUL R3, R0, R3 ;  /* 0x0000000300037220 */ /* 0x004fca0000400000 */
[----:B------:R0:W-:Y:S01]  /*0b40*/  STG.E desc[UR6][R4.64], R3 ;  /* 0x0000000304007986 */ /* 0x0001e2000c101906 */
[----:B------:R-:W-:Y:S05]  /*0b50*/  BRA `(.L_x_50) ;  /* 0x0000000000247947 */ /* 0x000fea0003800000 */
.L_x_95:
[----:B------:R-:W2:Y:S04]  /*0b60*/  LDG.E R0, desc[UR6][R8.64] ;  /* 0x0000000608007981 */ /* 0x000ea8000c1e1900 */
[----:B------:R-:W2:Y:S02]  /*0b70*/  LDG.E R3, desc[UR6][R6.64] ;  /* 0x0000000606037981 */ /* 0x000ea4000c1e1900 */
[----:B--2---:R-:W-:-:S05]  /*0b80*/  FADD R3, R0, -R3 ;  /* 0x8000000300037221 */ /* 0x004fca0000000000 */
[----:B------:R0:W-:Y:S01]  /*0b90*/  STG.E desc[UR6][R4.64], R3 ;  /* 0x0000000304007986 */ /* 0x0001e2000c101906 */
[----:B------:R-:W-:Y:S05]  /*0ba0*/  BRA `(.L_x_50) ;  /* 0x0000000000107947 */ /* 0x000fea0003800000 */
.L_x_49:
[----:B------:R-:W5:Y:S04]  /*0bb0*/  LDG.E R0, desc[UR6][R8.64] ;  /* 0x0000000608007981 */ /* 0x000f68000c1e1900 */
[----:B0--3--:R-:W5:Y:S02]  /*0bc0*/  LDG.E R3, desc[UR6][R6.64] ;  /* 0x0000000606037981 */ /* 0x009f64000c1e1900 */
[----:B-----5:R-:W-:-:S05]  /*0bd0*/  FADD R3, R0, R3 ;  /* 0x0000000300037221 */ /* 0x020fca0000000000 */
[----:B------:R0:W-:Y:S02]  /*0be0*/  STG.E desc[UR6][R4.64], R3 ;  /* 0x0000000304007986 */ /* 0x0001e4000c101906 */
.L_x_50:
[----:B------:R-:W-:Y:S05]  /*0bf0*/  BSYNC.RECONVERGENT B0 ;  /* 0x0000000000007941 */ /* 0x000fea0003800200 */
.L_x_48:
[----:B------:R-:W-:Y:S05]  /*0c00*/  BRA.U UP0, `(.L_x_53) ;  /* 0xfffffff500447547 */ /* 0x000fea000b83ffff */
[----:B------:R-:W-:Y:S05]  /*0c10*/  EXIT ;  /* 0x000000000000794d */ /* 0x000fea0003800000 */
        .weak           $__internal_1_$__cuda_sm3x_div_rn_noftz_f32_slowpath
        .type           $__internal_1_$__cuda_sm3x_div_rn_noftz_f32_slowpath,@function
        .size           $__internal_1_$__cuda_sm3x_div_rn_noftz_f32_slowpath,(.L_x_99 - $__internal_1_$__cuda_sm3x_div_rn_noftz_f32_slowpath)
$__internal_1_$__cuda_sm3x_div_rn_noftz_f32_slowpath:
        /* <DEDUP_REMOVED lines=34> */
.L_x_55:
        /* <DEDUP_REMOVED lines=51> */
.L_x_62:
[----:B------:R-:W-:-:S04]  /*1170*/  LOP3.LUT R0, R0, 0x80000000, RZ, 0xc0, !PT ;  /* 0x8000000000007812 */ /* 0x000fc800078ec0ff */
[----:B------:R-:W-:Y:S01]  /*1180*/  LOP3.LUT R0, R0, 0x7f800000, RZ, 0xfc, !PT ;  /* 0x7f80000000007812 */ /* 0x000fe200078efcff */
[----:B------:R-:W-:Y:S06]  /*1190*/  BRA `(.L_x_63) ;  /* 0x0000000000047947 */ /* 0x000fec0003800000 */
.L_x_61:
[----:B------:R-:W-:-:S07]  /*11a0*/  IMAD R0, R12, 0x800000, R0 ;  /* 0x008000000c007824 */ /* 0x000fce00078e0200 */
.L_x_63:
[----:B------:R-:W-:Y:S05]  /*11b0*/  BSYNC.RECONVERGENT B3 ;  /* 0x0000000000037941 */ /* 0x000fea0003800200 */
.L_x_60:
[----:B------:R-:W-:Y:S05]  /*11c0*/  BRA `(.L_x_64) ;  /* 0x0000000000207947 */ /* 0x000fea0003800000 */
.L_x_59:
[----:B------:R-:W-:-:S04]  /*11d0*/  LOP3.LUT R0, R3, 0x80000000, R0, 0x48, !PT ;  /* 0x8000000003007812 */ /* 0x000fc800078e4800 */
[----:B------:R-:W-:Y:S01]  /*11e0*/  LOP3.LUT R0, R0, 0x7f800000, RZ, 0xfc, !PT ;  /* 0x7f80000000007812 */ /* 0x000fe200078efcff */
[----:B------:R-:W-:Y:S06]  /*11f0*/  BRA `(.L_x_64) ;  /* 0x0000000000147947 */ /* 0x000fec0003800000 */
.L_x_58:
[----:B------:R-:W-:Y:S01]  /*1200*/  LOP3.LUT R0, R3, 0x80000000, R0, 0x48, !PT ;  /* 0x8000000003007812 */ /* 0x000fe200078e4800 */
[----:B------:R-:W-:Y:S06]  /*1210*/  BRA `(.L_x_64) ;  /* 0x00000000000c7947 */ /* 0x000fec0003800000 */
.L_x_57:
[----:B------:R-:W0:Y:S01]  /*1220*/  MUFU.RSQ R0, -QNAN ;  /* 0xffc0000000007908 */ /* 0x000e220000001400 */
[----:B------:R-:W-:Y:S05]  /*1230*/  BRA `(.L_x_64) ;  /* 0x0000000000047947 */ /* 0x000fea0003800000 */
.L_x_56:
[----:B------:R-:W-:-:S07]  /*1240*/  FADD.FTZ R0, R0, R3 ;  /* 0x0000000300007221 */ /* 0x000fce0000010000 */
.L_x_64:
[----:B------:R-:W-:Y:S05]  /*1250*/  BSYNC.RECONVERGENT B2 ;  /* 0x0000000000027941 */ /* 0x000fea0003800200 */
.L_x_54:
[----:B------:R-:W-:-:S04]  /*1260*/  IMAD.MOV.U32 R11, RZ, RZ, 0x0 ;  /* 0x00000000ff0b7424 */ /* 0x000fc800078e00ff */
[----:B0-----:R-:W-:Y:S05]  /*1270*/  RET.REL.NODEC R10 `(_Z13vector_add_S1PfS_S_) ;  /* 0xffffffec0a607950 */ /* 0x001fea0003c3ffff */
.L_x_65:
        /* <DEDUP_REMOVED lines=16> */
.L_x_99:


//--------------------- .nv.shared.reserved.0     --------------------------
	.section	.nv.shared.reserved.0,"aw",@nobits
	.weak		__nv_reservedSMEM_offset_0_alias
	.size		__nv_reservedSMEM_offset_0_alias, 0, 64
	.other		__nv_reservedSMEM_offset_0_alias,@"STO_CUDA_RESERVED_SHARED STV_DEFAULT"
__nv_reservedSMEM_offset_0_alias:
	.zero		0
	.zero		64


//--------------------- .nv.constant0._Z13vector_add_S2PfS_S_ --------------------------
	.section	.nv.constant0._Z13vector_add_S2PfS_S_,"a",@progbits
	.sectionflags	@""
	.align	4
.nv.constant0._Z13vector_add_S2PfS_S_:
	.zero		920


//--------------------- .nv.constant0._Z13vector_add_S1PfS_S_ --------------------------
	.section	.nv.constant0._Z13vector_add_S1PfS_S_,"a",@progbits
	.sectionflags	@""
	.align	4
.nv.constant0._Z13vector_add_S1PfS_S_:
	.zero		920


//--------------------- SYMBOLS --------------------------

	.type		.nv.reservedSmem.offset0,@object
	.size		.nv.reservedSmem.offset0,0x4
